def gluon_wgmma(
    a_ptr,
    b_ptr,
    c_ptr,
    M,
    N,
    K,
    stride_am,
    stride_bk,
    stride_cm,
    BLOCK_M: gl.constexpr,
    BLOCK_N: gl.constexpr,
    BLOCK_K: gl.constexpr,
    DTYPE: gl.constexpr,
    A_LAYOUT: gl.constexpr,
    B_LAYOUT: gl.constexpr,
    C_LAYOUT: gl.constexpr,
    B_SHAPE: gl.constexpr,
    TRANS_B: gl.constexpr,
    NUM_BUFFERS: gl.constexpr,
    NUM_WARPS: gl.constexpr,
):
    a_desc = tma.make_tensor_descriptor(
        a_ptr, [M, K], [stride_am, 1], [BLOCK_M, BLOCK_K], A_LAYOUT
    )
    b_desc = tma.make_tensor_descriptor(
        b_ptr,
        [N, K] if TRANS_B else [K, N],
        [stride_bk, 1],
        B_SHAPE,
        B_LAYOUT,
    )
    c_desc = tma.make_tensor_descriptor(
        c_ptr, [M, N], [stride_cm, 1], [BLOCK_M, BLOCK_N], C_LAYOUT
    )

    a_bufs = gl.allocate_shared_memory(
        DTYPE, [NUM_BUFFERS, BLOCK_M, BLOCK_K], A_LAYOUT
    )
    b_bufs = gl.allocate_shared_memory(DTYPE, [NUM_BUFFERS] + B_SHAPE, B_LAYOUT)

    pid_m = gl.program_id(0)
    pid_n = gl.program_id(1)
    off_m = pid_m * BLOCK_M
    off_n = pid_n * BLOCK_N

    mma_layout: gl.constexpr = pick_wgmma_layout(DTYPE, BLOCK_M, BLOCK_N, NUM_WARPS)
    acc = warpgroup_mma_init(
        gl.zeros((BLOCK_M, BLOCK_N), dtype=gl.float32, layout=mma_layout)
    )

    bars = gl.allocate_shared_memory(
        gl.int64, [NUM_BUFFERS, 1], mbarrier.MBarrierLayout()
    )
    for i in gl.static_range(NUM_BUFFERS):
        mbarrier.init(bars.index(i), count=1)
    idx = 0
    phase = 0

    for k in range(0, K, BLOCK_K):
        a = a_bufs.index(idx)
        b = b_bufs.index(idx)
        bar = bars.index(idx)
        mbarrier.expect(bar, a_desc.block_type.nbytes + b_desc.block_type.nbytes)
        tma.async_copy_global_to_shared(a_desc, [off_m, k], bar, a)
        tma.async_copy_global_to_shared(
            b_desc, [off_n, k] if TRANS_B else [k, off_n], bar, b
        )
        mbarrier.wait(bar, phase=phase)

        if TRANS_B:
            b = b.permute((1, 0))
        acc = warpgroup_mma_wait(num_outstanding=0, deps=(acc,))
        acc = warpgroup_mma(a, b, acc, is_async=True)

        idx += 1
        if idx == NUM_BUFFERS:
            idx = 0
            phase ^= 1

    acc = warpgroup_mma_wait(num_outstanding=0, deps=(acc,))
    for i in gl.static_range(NUM_BUFFERS):
        mbarrier.invalidate(bars.index(i))

    c_smem = gl.allocate_shared_memory(DTYPE, [BLOCK_M, BLOCK_N], C_LAYOUT)
    c_smem.store(acc.to(DTYPE))
    fence_async_shared()
    tma.async_copy_shared_to_global(c_desc, [off_m, off_n], c_smem)
    tma.store_wait(pendings=0)

# config = {"BLOCK_K": 32, "BLOCK_M": 64, "BLOCK_N": 256, "arch": "sm_90", "dtype": "bf16", "num_buffers": 2, "num_warps": 4, "trans_b": 1}
# arch = sm_90


// ===== COMPILED SASS (sm_90a) =====

	.target	sm_90a

	.elftype	@"ET_EXEC"


//--------------------- .note.nv.tkinfo           --------------------------
	.section	.note.nv.tkinfo,"",@"SHT_NOTE"
	.sectionflags	@"SHF_NOTE_NV_TKINFO"
	.tkinfo
        /*0018*/ 	.word	0x00000002
        /*0030*/ 	.string	""
        /*0030*/ 	.string	"ptxas"
        /*0030*/ 	.string	"Cuda compilation tools, release 13.0, V13.0.88"
        /*0030*/ 	.string	"Build cuda_13.0.r13.0/compiler.36424714_0"
        /*0030*/ 	.string	"-v  -suppress-debug-info  -lineinfo  -arch sm_90a "



//--------------------- .note.nv.cuinfo           --------------------------
	.section	.note.nv.cuinfo,"",@"SHT_NOTE"
	.sectionflags	@"SHF_NOTE_NV_CUINFO"
        /*0018*/ 	.short	0x0002
        /*001a*/ 	.short	0x005a
        /*001c*/ 	.short	0x0082
	.zero		2


//--------------------- .nv.info                  --------------------------
	.section	.nv.info,"",@"SHT_CUDA_INFO"
	.align	4


	//----- nvinfo : EIATTR_REGCOUNT
	.align		4
        /*0000*/ 	.byte	0x04, 0x2f
        /*0002*/ 	.short	(.L_1 - .L_0)
	.align		4
.L_0:
        /*0004*/ 	.word	index@(gluon_wgmma)
        /*0008*/ 	.word	0x0000009a


	//----- nvinfo : EIATTR_FRAME_SIZE
	.align		4
.L_1:
        /*000c*/ 	.byte	0x04, 0x11
        /*000e*/ 	.short	(.L_3 - .L_2)
	.align		4
.L_2:
        /*0010*/ 	.word	index@(gluon_wgmma)
        /*0014*/ 	.word	0x00000000


	//----- nvinfo : EIATTR_MIN_STACK_SIZE
	.align		4
.L_3:
        /*0018*/ 	.byte	0x04, 0x12
        /*001a*/ 	.short	(.L_5 - .L_4)
	.align		4
.L_4:
        /*001c*/ 	.word	index@(gluon_wgmma)
        /*0020*/ 	.word	0x00000000
.L_5:


//--------------------- .nv.compat                --------------------------
	.section	.nv.compat,"",@"SHT_CUDA_COMPAT_INFO"
	.align	4
        /*0000*/ 	.byte	0x02, 0x09, 0x01, 0x00, 0x02, 0x02, 0x04, 0x00, 0x02, 0x05, 0x05, 0x00, 0x03, 0x07, 0x01, 0x01
        /*0010*/ 	.byte	0x02, 0x03, 0x03, 0x00, 0x02, 0x06, 0x01, 0x00, 0x04, 0x0b, 0x08, 0x00, 0x00, 0x00, 0x00, 0x00
        /*0020*/ 	.byte	0x00, 0x00, 0x00, 0x00


//--------------------- .nv.info.gluon_wgmma      --------------------------
	.section	.nv.info.gluon_wgmma,"",@"SHT_CUDA_INFO"
	.sectionflags	@""
	.align	4


	//----- nvinfo : EIATTR_CUDA_API_VERSION
	.align		4
        /*0000*/ 	.byte	0x04, 0x37
        /*0002*/ 	.short	(.L_7 - .L_6)
.L_6:
        /*0004*/ 	.word	0x00000082


	//----- nvinfo : EIATTR_KPARAM_INFO
	.align		4
.L_7:
        /*0008*/ 	.byte	0x04, 0x17
        /*000a*/ 	.short	(.L_9 - .L_8)
.L_8:
        /*000c*/ 	.word	0x00000000
        /*0010*/ 	.short	0x000a
        /*0012*/ 	.short	0x0048
        /*0014*/ 	.byte	0x00, 0xf4, 0x21, 0x00


	//----- nvinfo : EIATTR_KPARAM_INFO
	.align		4
.L_9:
        /*0018*/ 	.byte	0x04, 0x17
        /*001a*/ 	.short	(.L_11 - .L_10)
.L_10:
        /*001c*/ 	.word	0x00000000
        /*0020*/ 	.short	0x0009
        /*0022*/ 	.short	0x0040
        /*0024*/ 	.byte	0x00, 0xf4, 0x21, 0x00


	//----- nvinfo : EIATTR_KPARAM_INFO
	.align		4
.L_11:
        /*0028*/ 	.byte	0x04, 0x17
        /*002a*/ 	.short	(.L_13 - .L_12)
.L_12:
        /*002c*/ 	.word	0x00000000
        /*0030*/ 	.short	0x0008
        /*0032*/ 	.short	0x0038
        /*0034*/ 	.byte	0x00, 0xf0, 0x21, 0x00


	//----- nvinfo : EIATTR_KPARAM_INFO
	.align		4
.L_13:
        /*0038*/ 	.byte	0x04, 0x17
        /*003a*/ 	.short	(.L_15 - .L_14)
.L_14:
        /*003c*/ 	.word	0x00000000
        /*0040*/ 	.short	0x0007
        /*0042*/ 	.short	0x0030
        /*0044*/ 	.byte	0x00, 0xf0, 0x21, 0x00


	//----- nvinfo : EIATTR_KPARAM_INFO
	.align		4
.L_15:
        /*0048*/ 	.byte	0x04, 0x17
        /*004a*/ 	.short	(.L_17 - .L_16)
.L_16:
        /*004c*/ 	.word	0x00000000
        /*0050*/ 	.short	0x0006
        /*0052*/ 	.short	0x0028
        /*0054*/ 	.byte	0x00, 0xf0, 0x21, 0x00


	//----- nvinfo : EIATTR_KPARAM_INFO
	.align		4
.L_17:
        /*0058*/ 	.byte	0x04, 0x17
        /*005a*/ 	.short	(.L_19 - .L_18)
.L_18:
        /*005c*/ 	.word	0x00000000
        /*0060*/ 	.short	0x0005
        /*0062*/ 	.short	0x0020
        /*0064*/ 	.byte	0x00, 0xf0, 0x11, 0x00


	//----- nvinfo : EIATTR_KPARAM_INFO
	.align		4
.L_19:
        /*0068*/ 	.byte	0x04, 0x17
        /*006a*/ 	.short	(.L_21 - .L_20)
.L_20:
        /*006c*/ 	.word	0x00000000
        /*0070*/ 	.short	0x0004
        /*0072*/ 	.short	0x001c
        /*0074*/ 	.byte	0x00, 0xf0, 0x11, 0x00


	//----- nvinfo : EIATTR_KPARAM_INFO
	.align		4
.L_21:
        /*0078*/ 	.byte	0x04, 0x17
        /*007a*/ 	.short	(.L_23 - .L_22)
.L_22:
        /*007c*/ 	.word	0x00000000
        /*0080*/ 	.short	0x0003
        /*0082*/ 	.short	0x0018
        /*0084*/ 	.byte	0x00, 0xf0, 0x11, 0x00


	//----- nvinfo : EIATTR_KPARAM_INFO
	.align		4
.L_23:
        /*0088*/ 	.byte	0x04, 0x17
        /*008a*/ 	.short	(.L_25 - .L_24)
.L_24:
        /*008c*/ 	.word	0x00000000
        /*0090*/ 	.short	0x0002
        /*0092*/ 	.short	0x0010
        /*0094*/ 	.byte	0x00, 0xf4, 0x21, 0x00


	//----- nvinfo : EIATTR_KPARAM_INFO
	.align		4
.L_25:
        /*0098*/ 	.byte	0x04, 0x17
        /*009a*/ 	.short	(.L_27 - .L_26)
.L_26:
        /*009c*/ 	.word	0x00000000
        /*00a0*/ 	.short	0x0001
        /*00a2*/ 	.short	0x0008
        /*00a4*/ 	.byte	0x00, 0xf4, 0x21, 0x00


	//----- nvinfo : EIATTR_KPARAM_INFO
	.align		4
.L_27:
        /*00a8*/ 	.byte	0x04, 0x17
        /*00aa*/ 	.short	(.L_29 - .L_28)
.L_28:
        /*00ac*/ 	.word	0x00000000
        /*00b0*/ 	.short	0x0000
        /*00b2*/ 	.short	0x0000
        /*00b4*/ 	.byte	0x00, 0xf4, 0x21, 0x00


	//----- nvinfo : EIATTR_SPARSE_MMA_MASK
	.align		4
.L_29:
        /*00b8*/ 	.byte	0x03, 0x50
        /*00ba*/ 	.short	0x0000


	//----- nvinfo : EIATTR_MAXREG_COUNT
	.align		4
        /*00bc*/ 	.byte	0x03, 0x1b
        /*00be*/ 	.short	0x00ff


	//----- nvinfo : EIATTR_NUM_BARRIERS
	.align		4
        /*00c0*/ 	.byte	0x02, 0x4c
        /*00c2*/ 	.byte	0x01
	.zero		1


	//----- nvinfo : EIATTR_MERCURY_ISA_VERSION
	.align		4
        /*00c4*/ 	.byte	0x03, 0x5f
        /*00c6*/ 	.short	0x0101


	//----- nvinfo : EIATTR_INT_WARP_WIDE_INSTR_OFFSETS
	.align		4
        /*00c8*/ 	.byte	0x04, 0x31
        /*00ca*/ 	.short	(.L_31 - .L_30)


	//   ....[0]....
.L_30:
        /*00cc*/ 	.word	0x00001640


	//   ....[1]....
        /*00d0*/ 	.word	0x00001660


	//   ....[2]....
        /*00d4*/ 	.word	0x00001710


	//   ....[3]....
        /*00d8*/ 	.word	0x00001ce0


	//   ....[4]....
        /*00dc*/ 	.word	0x00001cf0


	//   ....[5]....
        /*00e0*/ 	.word	0x00001d70


	//   ....[6]....
        /*00e4*/ 	.word	0x00001d80


	//----- nvinfo : EIATTR_COOP_GROUP_MASK_REGIDS
	.align		4
.L_31:
        /*00e8*/ 	.byte	0x04, 0x29
        /*00ea*/ 	.short	(.L_33 - .L_32)


	//   ....[0]....
.L_32:
        /*00ec*/ 	.word	0xffffffff


	//   ....[1]....
        /*00f0*/ 	.word	0xffffffff


	//   ....[2]....
        /*00f4*/ 	.word	0xffffffff


	//----- nvinfo : EIATTR_COOP_GROUP_INSTR_OFFSETS
	.align		4
.L_33:
        /*00f8*/ 	.byte	0x04, 0x28
        /*00fa*/ 	.short	(.L_35 - .L_34)


	//   ....[0]....
.L_34:
        /*00fc*/ 	.word	0x00000150


	//   ....[1]....
        /*0100*/ 	.word	0x00000700


	//   ....[2]....
        /*0104*/ 	.word	0x00000cf0


	//----- nvinfo : EIATTR_MBARRIER_INSTR_OFFSETS
	.align		4
.L_35:
        /*0108*/ 	.byte	0x04, 0x39
        /*010a*/ 	.short	(.L_37 - .L_36)


	//   ....[0]....
.L_36:
        /*010c*/ 	.word	0x00001790
        /*0110*/ 	.word	0x000000ff
        /*0114*/ 	.word	0x0000a000
        /*0118*/ 	.short	0x0100
        /*011a*/ 	.byte	0x14
	.zero		1


	//   ....[1]....
        /*011c*/ 	.word	0x000017b0
        /*0120*/ 	.word	0x000000ff
        /*0124*/ 	.word	0x0000a008
        /*0128*/ 	.short	0x0100
        /*012a*/ 	.byte	0x14
	.zero		1


	//   ....[2]....
        /*012c*/ 	.word	0x00001e50
        /*0130*/ 	.word	0x000000ff
        /*0134*/ 	.word	0x0000a000
        /*0138*/ 	.short	0x010a
        /*013a*/ 	.byte	0x20
	.zero		1


	//   ....[3]....
        /*013c*/ 	.word	0x000020f0
        /*0140*/ 	.word	0x000000ff
        /*0144*/ 	.word	0x0000a000
        /*0148*/ 	.short	0x0108
        /*014a*/ 	.byte	0x14
	.zero		1


	//   ....[4]....
        /*014c*/ 	.word	0x00002210
        /*0150*/ 	.word	0x000000ff
        /*0154*/ 	.word	0x0000a008
        /*0158*/ 	.short	0x0108
        /*015a*/ 	.byte	0x14
	.zero		1


	//   ....[5]....
        /*015c*/ 	.word	0x000026e0
        /*0160*/ 	.word	0x000000ff
        /*0164*/ 	.word	0x0000a000
        /*0168*/ 	.short	0x010a
        /*016a*/ 	.byte	0x20
	.zero		1


	//----- nvinfo : EIATTR_NUM_MBARRIERS
	.align		4
.L_37:
        /*016c*/ 	.byte	0x03, 0x38
        /*016e*/ 	.short	0x0002


	//----- nvinfo : EIATTR_EXIT_INSTR_OFFSETS
	.align		4
        /*0170*/ 	.byte	0x04, 0x1c
        /*0172*/ 	.short	(.L_39 - .L_38)


	//   ....[0]....
.L_38:
        /*0174*/ 	.word	0x000026d0


	//----- nvinfo : EIATTR_REQNTID
	.align		4
.L_39:
        /*0178*/ 	.byte	0x04, 0x10
        /*017a*/ 	.short	(.L_41 - .L_40)
.L_40:
        /*017c*/ 	.word	0x00000080
        /*0180*/ 	.word	0x00000001
        /*0184*/ 	.word	0x00000001


	//----- nvinfo : EIATTR_CRS_STACK_SIZE
	.align		4
.L_41:
        /*0188*/ 	.byte	0x04, 0x1e
        /*018a*/ 	.short	(.L_43 - .L_42)
.L_42:
        /*018c*/ 	.word	0x00000000


	//----- nvinfo : EIATTR_CBANK_PARAM_SIZE
	.align		4
.L_43:
        /*0190*/ 	.byte	0x03, 0x19
        /*0192*/ 	.short	0x0050


	//----- nvinfo : EIATTR_PARAM_CBANK
	.align		4
        /*0194*/ 	.byte	0x04, 0x0a
        /*0196*/ 	.short	(.L_45 - .L_44)
	.align		4
.L_44:
        /*0198*/ 	.word	index@(.nv.constant0.gluon_wgmma)
        /*019c*/ 	.short	0x0210
        /*019e*/ 	.short	0x0050


	//----- nvinfo : EIATTR_SW_WAR
	.align		4
.L_45:
        /*01a0*/ 	.byte	0x04, 0x36
        /*01a2*/ 	.short	(.L_47 - .L_46)
.L_46:
        /*01a4*/ 	.word	0x00000008
.L_47:


//--------------------- .nv.callgraph             --------------------------
	.section	.nv.callgraph,"",@"SHT_CUDA_CALLGRAPH"
	.align	4
	.sectionentsize	8
	.align		4
        /*0000*/ 	.word	0x00000000
	.align		4
        /*0004*/ 	.word	0xffffffff
	.align		4
        /*0008*/ 	.word	0x00000000
	.align		4
        /*000c*/ 	.word	0xfffffffe
	.align		4
        /*0010*/ 	.word	0x00000000
	.align		4
        /*0014*/ 	.word	0xfffffffd
	.align		4
        /*0018*/ 	.word	0x00000000
	.align		4
        /*001c*/ 	.word	0xfffffffc


//--------------------- .text.gluon_wgmma         --------------------------
	.section	.text.gluon_wgmma,"ax",@progbits
	.align	128
        .global         gluon_wgmma
        .type           gluon_wgmma,@function
        .size           gluon_wgmma,(.L_x_52 - gluon_wgmma)
        .other          gluon_wgmma,@"STO_CUDA_ENTRY STV_DEFAULT"
gluon_wgmma:
.text.gluon_wgmma:
[----:B------:R-:W-:Y:S01]  /*0000*/  LDC R1, c[0x0][0x28] ;  /* 0x00000a00ff017b82 */ /* 0x000fe20000000800 */
[----:B------:R-:W1:Y:S07]  /*0010*/  S2R R0, SR_TID.X ;  /* 0x0000000000007919 */ /* 0x000e6e0000002100 */
[----:B------:R-:W2:Y:S01]  /*0020*/  S2UR UR4, SR_CgaCtaId ;  /* 0x00000000000479c3 */ /* 0x000ea20000008800 */
[----:B------:R-:W-:Y:S01]  /*0030*/  UMOV UR20, 0x400 ;  /* 0x0000040000147882 */ /* 0x000fe20000000000 */
[----:B------:R-:W-:Y:S01]  /*0040*/  ULDC UR6, c[0x0][0xc] ;  /* 0x0000030000067ab9 */ /* 0x000fe20000000800 */
[----:B------:R-:W-:Y:S01]  /*0050*/  ULDC.64 UR26, c[0x0][0x250] ;  /* 0x00009400001a7ab9 */ /* 0x000fe20000000a00 */
[----:B------:R-:W-:Y:S04]  /*0060*/  BSSY B0, `(.L_x_0) ;  /* 0x000001f000007945 */ /* 0x000fe80003800000 */
[----:B------:R-:W3:Y:S08]  /*0070*/  LDC R4, c[0x0][0x228] ;  /* 0x00008a00ff047b82 */ /* 0x000ef00000000800 */
[----:B------:R-:W4:Y:S08]  /*0080*/  LDC R13, c[0x0][0x230] ;  /* 0x00008c00ff0d7b82 */ /* 0x000f300000000800 */
[----:B------:R-:W-:Y:S01]  /*0090*/  S2UR UR30, SR_CTAID.Y ;  /* 0x00000000001e79c3 */ /* 0x000fe20000002600 */
[----:B--2---:R-:W-:-:S03]  /*00a0*/  ULEA UR20, UR4, UR20, 0x18 ;  /* 0x0000001404147291 */ /* 0x004fc6000f8ec03f */
[----:B------:R-:W-:Y:S01]  /*00b0*/  ULDC UR4, c[0x0][0x10] ;  /* 0x0000040000047ab9 */ /* 0x000fe20000000800 */
[----:B-1----:R-:W-:-:S03]  /*00c0*/  LOP3.LUT R6, R0, 0x7f, RZ, 0xc0, !PT ;  /* 0x0000007f00067812 */ /* 0x002fc600078ec0ff */
[----:B------:R-:W1:Y:S01]  /*00d0*/  S2UR UR5, SR_CTAID.Z ;  /* 0x00000000000579c3 */ /* 0x000e620000002700 */
[----:B---3--:R-:W-:Y:S01]  /*00e0*/  VIADD R4, R4, 0xffffffff ;  /* 0xffffffff04047836 */ /* 0x008fe20000000000 */
[C---:B------:R-:W-:Y:S02]  /*00f0*/  ISETP.GE.U32.AND P0, PT, R6.reuse, 0x20, PT ;  /* 0x000000200600780c */ /* 0x040fe40003f06070 */
[C---:B------:R-:W-:Y:S02]  /*0100*/  ISETP.NE.U32.AND P2, PT, R6.reuse, RZ, PT ;  /* 0x000000ff0600720c */ /* 0x040fe40003f45070 */
[----:B------:R-:W-:Y:S02]  /*0110*/  LEA R12, R6, UR20, 0x2 ;  /* 0x00000014060c7c11 */ /* 0x000fe4000f8e10ff */
[----:B------:R-:W2:Y:S01]  /*0120*/  S2UR UR31, SR_CTAID.X ;  /* 0x00000000001f79c3 */ /* 0x000ea20000002500 */
[----:B----4-:R-:W-:-:S06]  /*0130*/  VIADD R9, R13, 0xffffffff ;  /* 0xffffffff0d097836 */ /* 0x010fcc0000000000 */
[----:B------:R3:W-:Y:S01]  /*0140*/  @!P0 STS [R12], RZ ;  /* 0x000000ff0c008388 */ /* 0x0007e20000000800 */
[----:B------:R-:W-:-:S03]  /*0150*/  NOP ;  /* 0x0000000000007918 */ /* 0x000fc60000000000 */
[----:B------:R3:W-:Y:S01]  /*0160*/  @!P2 STS [UR20+0x24], R4 ;  /* 0x00002404ff00a988 */ /* 0x0007e20008000814 */
[----:B-1----:R-:W-:-:S03]  /*0170*/  UIMAD UR4, UR5, UR4, UR30 ;  /* 0x00000004050472a4 */ /* 0x002fc6000f8e021e */
[----:B------:R3:W-:Y:S01]  /*0180*/  @!P2 STS [UR20+0x20], R9 ;  /* 0x00002009ff00a988 */ /* 0x0007e20008000814 */
[----:B--2---:R-:W-:-:S04]  /*0190*/  UIMAD UR4, UR4, UR6, UR31 ;  /* 0x00000006040472a4 */ /* 0x004fc8000f8e021f */
[----:B------:R-:W-:-:S03]  /*01a0*/  UIMAD UR5, UR4, 0x180, URZ ;  /* 0x00000180040578a4 */ /* 0x000fc6000f8e023f */
[----:B------:R-:W-:Y:S01]  /*01b0*/  UMOV UR4, URZ ;  /* 0x0000003f00047c82 */ /* 0x000fe20008000000 */
[----:B------:R-:W-:-:S04]  /*01c0*/  UIADD3 UR22, UP0, UR5, UR26, URZ ;  /* 0x0000001a05167290 */ /* 0x000fc8000ff1e03f */
[----:B------:R-:W-:Y:S01]  /*01d0*/  ULEA.HI.X.SX32 UR23, UR5, UR27, 0x1, UP0 ;  /* 0x0000001b05177291 */ /* 0x000fe200080f0e3f */
[----:B---3--:R-:W-:Y:S11]  /*01e0*/  @P2 BRA `(.L_x_1) ;  /* 0x0000000000182947 */ /* 0x008ff60003800000 */
[----:B------:R-:W1:Y:S01]  /*01f0*/  LDS R2, [UR20+0x8] ;  /* 0x00000814ff027984 */ /* 0x000e620008000800 */
[----:B------:R-:W2:Y:S01]  /*0200*/  LDC.64 R10, c[0x0][0x210] ;  /* 0x00008400ff0a7b82 */ /* 0x000ea20000000a00 */
[----:B------:R-:W-:Y:S02]  /*0210*/  IMAD.MOV.U32 R3, RZ, RZ, 0x70 ;  /* 0x00000070ff037424 */ /* 0x000fe400078e00ff */
[----:B--2---:R2:W-:Y:S03]  /*0220*/  STS.64 [UR20], R10 ;  /* 0x0000000aff007988 */ /* 0x0045e60008000a14 */
[----:B-1----:R-:W-:-:S05]  /*0230*/  LOP3.LUT R2, R2, 0x10, R3, 0xd8, !PT ;  /* 0x0000001002027812 */ /* 0x002fca00078ed803 */
[----:B------:R2:W-:Y:S02]  /*0240*/  STS [UR20+0x8], R2 ;  /* 0x00000802ff007988 */ /* 0x0005e40008000814 */
.L_x_1:
[----:B------:R-:W-:Y:S05]  /*0250*/  BSYNC B0 ;  /* 0x0000000000007941 */ /* 0x000fea0003800000 */
.L_x_0:
[----:B------:R-:W-:Y:S04]  /*0260*/  BSSY B0, `(.L_x_2) ;  /* 0x000000a000007945 */ /* 0x000fe80003800000 */
[----:B------:R-:W-:Y:S05]  /*0270*/  @P2 BRA `(.L_x_3) ;  /* 0x0000000000202947 */ /* 0x000fea0003800000 */
[----:B--2---:R-:W1:Y:S01]  /*0280*/  LDS R2, [UR20+0x34] ;  /* 0x00003414ff027984 */ /* 0x004e620008000800 */
[----:B------:R-:W-:Y:S02]  /*0290*/  IMAD.MOV.U32 R3, RZ, RZ, 0x1f000000 ;  /* 0x1f000000ff037424 */ /* 0x000fe400078e00ff */
[----:B------:R-:W-:Y:S01]  /*02a0*/  @!P2 IMAD.MOV.U32 R5, RZ, RZ, 0x3f ;  /* 0x0000003fff05a424 */ /* 0x000fe200078e00ff */
[----:B------:R-:W2:Y:S02]  /*02b0*/  @!P2 LDS R8, [UR20+0x38] ;  /* 0x00003814ff08a984 */ /* 0x000ea40008000800 */
[----:B-1----:R-:W-:Y:S02]  /*02c0*/  LOP3.LUT R2, R2, 0xff000000, R3, 0xb8, !PT ;  /* 0xff00000002027812 */ /* 0x002fe400078eb803 */
[----:B--2---:R-:W-:-:S03]  /*02d0*/  @!P2 LOP3.LUT R3, R8, 0xff, R5, 0xb8, !PT ;  /* 0x000000ff0803a812 */ /* 0x004fc600078eb805 */
[----:B------:R1:W-:Y:S04]  /*02e0*/  STS [UR20+0x34], R2 ;  /* 0x00003402ff007988 */ /* 0x0003e80008000814 */
[----:B------:R1:W-:Y:S02]  /*02f0*/  @!P2 STS [UR20+0x38], R3 ;  /* 0x00003803ff00a988 */ /* 0x0003e40008000814 */
.L_x_3:
[----:B------:R-:W-:Y:S05]  /*0300*/  BSYNC B0 ;  /* 0x0000000000007941 */ /* 0x000fea0003800000 */
.L_x_2:
[----:B------:R-:W-:Y:S04]  /*0310*/  BSSY B0, `(.L_x_4) ;  /* 0x000000e000007945 */ /* 0x000fe80003800000 */
[----:B------:R-:W-:Y:S05]  /*0320*/  @P2 BRA `(.L_x_5) ;  /* 0x0000000000302947 */ /* 0x000fea0003800000 */
[----:B-1----:R-:W1:Y:S01]  /*0330*/  LDS R3, [UR20+0x34] ;  /* 0x00003414ff037984 */ /* 0x002e620008000800 */
[----:B--2---:R-:W2:Y:S03]  /*0340*/  LDC.64 R10, c[0x0][0x238] ;  /* 0x00008e00ff0a7b82 */ /* 0x004ea60000000a00 */
[----:B------:R-:W3:Y:S01]  /*0350*/  LDS R2, [UR20+0x1c] ;  /* 0x00001c14ff027984 */ /* 0x000ee20008000800 */
[C---:B--2---:R-:W-:Y:S01]  /*0360*/  SHF.L.U64.HI R8, R10.reuse, 0x1, R11 ;  /* 0x000000010a087819 */ /* 0x044fe2000001020b */
[----:B------:R-:W-:-:S03]  /*0370*/  IMAD.SHL.U32 R5, R10, 0x2, RZ ;  /* 0x000000020a057824 */ /* 0x000fc600078e00ff */
[--C-:B------:R-:W-:Y:S02]  /*0380*/  SHF.R.U32.HI R7, RZ, 0x4, R8.reuse ;  /* 0x00000004ff077819 */ /* 0x100fe40000011608 */
[----:B------:R-:W-:-:S05]  /*0390*/  SHF.R.U64 R5, R5, 0x4, R8 ;  /* 0x0000000405057819 */ /* 0x000fca0000001208 */
[----:B------:R4:W-:Y:S01]  /*03a0*/  STS [UR20+0xc], R5 ;  /* 0x00000c05ff007988 */ /* 0x0009e20008000814 */
[----:B-1----:R-:W-:Y:S02]  /*03b0*/  LOP3.LUT R3, R3, 0x7, RZ, 0xb8, !PT ;  /* 0x0000000703037812 */ /* 0x002fe400078eb8ff */
[----:B---3--:R-:W-:-:S03]  /*03c0*/  LOP3.LUT R2, R2, 0xf, R7, 0xb8, !PT ;  /* 0x0000000f02027812 */ /* 0x008fc600078eb807 */
[----:B------:R4:W-:Y:S04]  /*03d0*/  STS [UR20+0x34], R3 ;  /* 0x00003403ff007988 */ /* 0x0009e80008000814 */
[----:B------:R4:W-:Y:S02]  /*03e0*/  STS [UR20+0x1c], R2 ;  /* 0x00001c02ff007988 */ /* 0x0009e40008000814 */
.L_x_5:
[----:B------:R-:W-:Y:S05]  /*03f0*/  BSYNC B0 ;  /* 0x0000000000007941 */ /* 0x000fea0003800000 */
.L_x_4:
[----:B------:R-:W-:Y:S04]  /*0400*/  BSSY B1, `(.L_x_6) ;  /* 0x000001a000017945 */ /* 0x000fe80003800000 */
[----:B------:R-:W-:Y:S04]  /*0410*/  BSSY B0, `(.L_x_7) ;  /* 0x0000015000007945 */ /* 0x000fe80003800000 */
[----:B------:R-:W-:Y:S05]  /*0420*/  @P2 BRA `(.L_x_8) ;  /* 0x0000000000202947 */ /* 0x000fea0003800000 */
[----:B-12-4-:R-:W1:Y:S02]  /*0430*/  LDS R2, [UR20+0x34] ;  /* 0x00003414ff027984 */ /* 0x016e640008000800 */
[----:B-1----:R-:W-:-:S05]  /*0440*/  LOP3.LUT R2, R2, 0x38, RZ, 0xb8, !PT ;  /* 0x0000003802027812 */ /* 0x002fca00078eb8ff */
[----:B------:R1:W-:Y:S01]  /*0450*/  STS [UR20+0x34], R2 ;  /* 0x00003402ff007988 */ /* 0x0003e20008000814 */
[----:B------:R-:W-:Y:S05]  /*0460*/  @P2 BRA `(.L_x_9) ;  /* 0x0000000000202947 */ /* 0x000fea0003800000 */
[----:B-1----:R-:W1:Y:S01]  /*0470*/  LDS R2, [UR20+0x8] ;  /* 0x00000814ff027984 */ /* 0x002e620008000800 */
[----:B------:R-:W-:-:S05]  /*0480*/  IMAD.MOV.U32 R3, RZ, RZ, 0x780 ;  /* 0x00000780ff037424 */ /* 0x000fca00078e00ff */
[----:B-1----:R-:W-:-:S05]  /*0490*/  LOP3.LUT R2, R2, 0x500, R3, 0xd8, !PT ;  /* 0x0000050002027812 */ /* 0x002fca00078ed803 */
[----:B------:R3:W-:Y:S02]  /*04a0*/  STS [UR20+0x8], R2 ;  /* 0x00000802ff007988 */ /* 0x0007e40008000814 */
.L_x_8:
[----:B------:R-:W-:Y:S05]  /*04b0*/  @P2 BRA `(.L_x_10) ;  /* 0x0000000000282947 */ /* 0x000fea0003800000 */
[----:B-1234-:R-:W1:Y:S02]  /*04c0*/  LDS R2, [UR20+0x8] ;  /* 0x00000814ff027984 */ /* 0x01ee640008000800 */
[----:B-1----:R-:W-:-:S05]  /*04d0*/  LOP3.LUT R2, R2, 0x1800, RZ, 0xb8, !PT ;  /* 0x0000180002027812 */ /* 0x002fca00078eb8ff */
[----:B------:R2:W-:Y:S02]  /*04e0*/  STS [UR20+0x8], R2 ;  /* 0x00000802ff007988 */ /* 0x0005e40008000814 */
.L_x_9:
[----:B------:R-:W-:Y:S05]  /*04f0*/  @P2 BREAK B0 ;  /* 0x0000000000002942 */ /* 0x000fea0003800000 */
[----:B------:R-:W-:Y:S05]  /*0500*/  @P2 BRA `(.L_x_11) ;  /* 0x0000000000242947 */ /* 0x000fea0003800000 */
[----:B------:R-:W3:Y:S01]  /*0510*/  LDS R3, [UR20+0x8] ;  /* 0x00000814ff037984 */ /* 0x000ee20008000800 */
[----:B-12---:R-:W-:-:S05]  /*0520*/  IMAD.MOV.U32 R2, RZ, RZ, 0x6000 ;  /* 0x00006000ff027424 */ /* 0x006fca00078e00ff */
[----:B---3--:R-:W-:-:S04]  /*0530*/  LOP3.LUT R2, R3, 0x4000, R2, 0xd8, !PT ;  /* 0x0000400003027812 */ /* 0x008fc800078ed802 */
[----:B------:R-:W-:-:S05]  /*0540*/  LOP3.LUT R2, R2, 0x400000, RZ, 0xb8, !PT ;  /* 0x0040000002027812 */ /* 0x000fca00078eb8ff */
[----:B------:R5:W-:Y:S02]  /*0550*/  STS [UR20+0x8], R2 ;  /* 0x00000802ff007988 */ /* 0x000be40008000814 */
.L_x_10:
[----:B------:R-:W-:Y:S05]  /*0560*/  BSYNC B0 ;  /* 0x0000000000007941 */ /* 0x000fea0003800000 */
.L_x_7:
[----:B-12345:R-:W1:Y:S02]  /*0570*/  @!P2 LDS R2, [UR20+0x8] ;  /* 0x00000814ff02a984 */ /* 0x03ee640008000800 */
[----:B-1----:R-:W-:-:S05]  /*0580*/  @!P2 LOP3.LUT R2, R2, 0x8000, RZ, 0xb8, !PT ;  /* 0x000080000202a812 */ /* 0x002fca00078eb8ff */
[----:B------:R3:W-:Y:S02]  /*0590*/  @!P2 STS [UR20+0x8], R2 ;  /* 0x00000802ff00a988 */ /* 0x0007e40008000814 */
.L_x_11:
[----:B------:R-:W-:Y:S05]  /*05a0*/  BSYNC B1 ;  /* 0x0000000000017941 */ /* 0x000fea0003800000 */
.L_x_6:
[----:B------:R-:W-:Y:S05]  /*05b0*/  WARPSYNC.ALL ;  /* 0x0000000000007948 */ /* 0x000fea0003800000 */
[----:B------:R-:W-:Y:S05]  /*05c0*/  @P0 BRA `(.L_x_12) ;  /* 0x0000000000280947 */ /* 0x000fea0003800000 */
[----:B-123--:R-:W1:Y:S01]  /*05d0*/  S2R R2, SR_LANEID ;  /* 0x0000000000027919 */ /* 0x00ee620000000000 */
[----:B------:R-:W-:Y:S05]  /*05e0*/  WARPSYNC.ALL ;  /* 0x0000000000007948 */ /* 0x000fea0003800000 */
[----:B-1----:R-:W-:-:S05]  /*05f0*/  IMAD.SHL.U32 R5, R2, 0x4, RZ ;  /* 0x0000000402057824 */ /* 0x002fca00078e00ff */
[----:B------:R-:W1:Y:S01]  /*0600*/  LDS R7, [R5+UR20] ;  /* 0x0000001405077984 */ /* 0x000e620008000800 */
[----:B------:R-:W-:-:S05]  /*0610*/  IADD3 R2, P1, R5, UR22, RZ ;  /* 0x0000001605027c10 */ /* 0x000fca000ff3e0ff */
[----:B------:R-:W-:-:S05]  /*0620*/  IMAD.X R3, RZ, RZ, UR23, P1 ;  /* 0x00000017ff037e24 */ /* 0x000fca00088e06ff */
[----:B-1----:R4:W5:Y:S01]  /*0630*/  ATOMG.E.EXCH.STRONG.GPU PT, RZ, [R2], R7 ;  /* 0x0000000702ff73a8 */ /* 0x00296200041ee100 */
[----:B------:R-:W-:-:S04]  /*0640*/  DEPBAR {5,4,3,2,1,0} ;  /* 0x0000003f0000791a */ /* 0x000fc80000000000 */
[----:B------:R4:W-:Y:S01]  /*0650*/  UTMACCTL.IV [UR22] ;  /* 0x00000000160079b9 */ /* 0x0009e20008000000 */
[----:B------:R-:W-:Y:S01]  /*0660*/  NOP ;  /* 0x0000000000007918 */ /* 0x000fe20000000000 */
.L_x_12:
[----:B------:R-:W-:Y:S05]  /*0670*/  @P0 BRA `(.L_x_13) ;  /* 0x00000000000c0947 */ /* 0x000fea0003800000 */
[----:B------:R0:W-:Y:S01]  /*0680*/  UTMACMDFLUSH ;  /* 0x00000000000079b7 */ /* 0x0001e20000000000 */
[----:B------:R-:W-:Y:S05]  /*0690*/  @P0 BRA `(.L_x_13) ;  /* 0x0000000000040947 */ /* 0x000fea0003800000 */
[----:B------:R-:W-:-:S04]  /*06a0*/  DEPBAR.LE SB0, 0x0 ;  /* 0x000080000000791a */ /* 0x000fc80000000000 */
.L_x_13:
[----:B------:R-:W-:Y:S05]  /*06b0*/  WARPSYNC.ALL ;  /* 0x0000000000007948 */ /* 0x000fea0003800000 */
[----:B-----5:R-:W-:Y:S06]  /*06c0*/  BAR.SYNC.DEFER_BLOCKING 0x0 ;  /* 0x0000000000007b1d */ /* 0x020fec0000010000 */
[----:B------:R-:W-:Y:S02]  /*06d0*/  BSSY B1, `(.L_x_14) ;  /* 0x000000b000017945 */ /* 0x000fe40003800000 */
[----:B------:R-:W-:Y:S06]  /*06e0*/  BAR.SYNC.DEFER_BLOCKING 0x0 ;  /* 0x0000000000007b1d */ /* 0x000fec0000010000 */
[----:B------:R5:W-:Y:S01]  /*06f0*/  @!P0 STS [R12], RZ ;  /* 0x000000ff0c008388 */ /* 0x000be20000000800 */
[----:B------:R-:W-:Y:S01]  /*0700*/  NOP ;  /* 0x0000000000007918 */ /* 0x000fe20000000000 */
[----:B------:R-:W-:Y:S05]  /*0710*/  @P2 BRA `(.L_x_15) ;  /* 0x0000000000182947 */ /* 0x000fea0003800000 */
[----:B-1234-:R-:W1:Y:S01]  /*0720*/  LDS R2, [UR20+0x8] ;  /* 0x00000814ff027984 */ /* 0x01ee620008000800 */
[----:B------:R-:W2:Y:S01]  /*0730*/  LDC.64 R10, c[0x0][0x218] ;  /* 0x00008600ff0a7b82 */ /* 0x000ea20000000a00 */
[----:B------:R-:W-:Y:S02]  /*0740*/  IMAD.MOV.U32 R3, RZ, RZ, 0x70 ;  /* 0x00000070ff037424 */ /* 0x000fe400078e00ff */
[----:B--2---:R2:W-:Y:S03]  /*0750*/  STS.64 [UR20], R10 ;  /* 0x0000000aff007988 */ /* 0x0045e60008000a14 */
[----:B-1----:R-:W-:-:S05]  /*0760*/  LOP3.LUT R2, R2, 0x10, R3, 0xd8, !PT ;  /* 0x0000001002027812 */ /* 0x002fca00078ed803 */
[----:B------:R2:W-:Y:S02]  /*0770*/  STS [UR20+0x8], R2 ;  /* 0x00000802ff007988 */ /* 0x0005e40008000814 */
.L_x_15:
[----:B----4-:R-:W-:Y:S05]  /*0780*/  BSYNC B1 ;  /* 0x0000000000017941 */ /* 0x010fea0003800000 */
.L_x_14:
[----:B------:R-:W-:Y:S04]  /*0790*/  BSSY B2, `(.L_x_16) ;  /* 0x000000f000027945 */ /* 0x000fe80003800000 */
[----:B------:R-:W-:Y:S04]  /*07a0*/  BSSY B1, `(.L_x_17) ;  /* 0x000000c000017945 */ /* 0x000fe80003800000 */
[----:B------:R-:W-:Y:S05]  /*07b0*/  @P2 BRA `(.L_x_18) ;  /* 0x0000000000282947 */ /* 0x000fea0003800000 */
[----:B-123--:R-:W1:Y:S01]  /*07c0*/  LDS R2, [UR20+0x34] ;  /* 0x00003414ff027984 */ /* 0x00ee620008000800 */
[----:B------:R-:W-:Y:S01]  /*07d0*/  IMAD.MOV.U32 R3, RZ, RZ, 0x1f000000 ;  /* 0x1f000000ff037424 */ /* 0x000fe200078e00ff */
[----:B------:R-:W-:Y:S05]  /*07e0*/  @P2 BREAK B1 ;  /* 0x0000000000012942 */ /* 0x000fea0003800000 */
[----:B-1----:R-:W-:-:S05]  /*07f0*/  LOP3.LUT R2, R2, 0xff000000, R3, 0xb8, !PT ;  /* 0xff00000002027812 */ /* 0x002fca00078eb803 */
[----:B------:R1:W-:Y:S01]  /*0800*/  STS [UR20+0x34], R2 ;  /* 0x00003402ff007988 */ /* 0x0003e20008000814 */
[----:B------:R-:W-:Y:S05]  /*0810*/  @P2 BRA `(.L_x_19) ;  /* 0x0000000000182947 */ /* 0x000fea0003800000 */
[----:B------:R-:W2:Y:S01]  /*0820*/  LDS R3, [UR20+0x38] ;  /* 0x00003814ff037984 */ /* 0x000ea20008000800 */
[----:B-1----:R-:W-:-:S05]  /*0830*/  IMAD.MOV.U32 R2, RZ, RZ, 0xff ;  /* 0x000000ffff027424 */ /* 0x002fca00078e00ff */
[----:B--2---:R-:W-:-:S05]  /*0840*/  LOP3.LUT R2, R3, 0xff, R2, 0xb8, !PT ;  /* 0x000000ff03027812 */ /* 0x004fca00078eb802 */
[----:B------:R4:W-:Y:S02]  /*0850*/  STS [UR20+0x38], R2 ;  /* 0x00003802ff007988 */ /* 0x0009e40008000814 */
.L_x_18:
[----:B------:R-:W-:Y:S05]  /*0860*/  BSYNC B1 ;  /* 0x0000000000017941 */ /* 0x000fea0003800000 */
.L_x_17:
[----:B------:R1:W-:Y:S02]  /*0870*/  @!P2 STS [UR20+0x20], R9 ;  /* 0x00002009ff00a988 */ /* 0x0003e40008000814 */
.L_x_19:
[----:B------:R-:W-:Y:S05]  /*0880*/  BSYNC B2 ;  /* 0x0000000000027941 */ /* 0x000fea0003800000 */
.L_x_16:
[----:B------:R-:W-:Y:S05]  /*0890*/  WARPSYNC.ALL ;  /* 0x0000000000007948 */ /* 0x000fea0003800000 */
[----:B------:R-:W2:Y:S01]  /*08a0*/  LDC R5, c[0x0][0x22c] ;  /* 0x00008b00ff057b82 */ /* 0x000ea20000000800 */
[----:B------:R-:W-:Y:S01]  /*08b0*/  BSSY B2, `(.L_x_20) ;  /* 0x0000010000027945 */ /* 0x000fe20003800000 */
[----:B--2---:R-:W-:-:S05]  /*08c0*/  VIADD R5, R5, 0xffffffff ;  /* 0xffffffff05057836 */ /* 0x004fca0000000000 */
[----:B------:R2:W-:Y:S01]  /*08d0*/  @!P2 STS [UR20+0x24], R5 ;  /* 0x00002405ff00a988 */ /* 0x0005e20008000814 */
[----:B------:R-:W-:Y:S05]  /*08e0*/  @P2 BRA `(.L_x_21) ;  /* 0x0000000000302947 */ /* 0x000fea0003800000 */
[----:B------:R-:W2:Y:S01]  /*08f0*/  LDS R3, [UR20+0x34] ;  /* 0x00003414ff037984 */ /* 0x000ea20008000800 */
[----:B------:R-:W2:Y:S03]  /*0900*/  LDC.64 R10, c[0x0][0x240] ;  /* 0x00009000ff0a7b82 */ /* 0x000ea60000000a00 */
[----:B-1-34-:R-:W1:Y:S01]  /*0910*/  LDS R2, [UR20+0x1c] ;  /* 0x00001c14ff027984 */ /* 0x01ae620008000800 */
[C---:B--2---:R-:W-:Y:S01]  /*0920*/  SHF.L.U64.HI R8, R10.reuse, 0x1, R11 ;  /* 0x000000010a087819 */ /* 0x044fe2000001020b */
[----:B------:R-:W-:-:S03]  /*0930*/  IMAD.SHL.U32 R7, R10, 0x2, RZ ;  /* 0x000000020a077824 */ /* 0x000fc600078e00ff */
[--C-:B------:R-:W-:Y:S02]  /*0940*/  SHF.R.U32.HI R9, RZ, 0x4, R8.reuse ;  /* 0x00000004ff097819 */ /* 0x100fe40000011608 */
[----:B------:R-:W-:-:S05]  /*0950*/  SHF.R.U64 R7, R7, 0x4, R8 ;  /* 0x0000000407077819 */ /* 0x000fca0000001208 */
[----:B------:R2:W-:Y:S01]  /*0960*/  STS [UR20+0xc], R7 ;  /* 0x00000c07ff007988 */ /* 0x0005e20008000814 */
[----:B------:R-:W-:Y:S02]  /*0970*/  LOP3.LUT R3, R3, 0x7, RZ, 0xb8, !PT ;  /* 0x0000000703037812 */ /* 0x000fe400078eb8ff */
[----:B-1----:R-:W-:-:S03]  /*0980*/  LOP3.LUT R2, R2, 0xf, R9, 0xb8, !PT ;  /* 0x0000000f02027812 */ /* 0x002fc600078eb809 */
[----:B------:R2:W-:Y:S04]  /*0990*/  STS [UR20+0x34], R3 ;  /* 0x00003403ff007988 */ /* 0x0005e80008000814 */
[----:B------:R2:W-:Y:S02]  /*09a0*/  STS [UR20+0x1c], R2 ;  /* 0x00001c02ff007988 */ /* 0x0005e40008000814 */
.L_x_21:
[----:B------:R-:W-:Y:S05]  /*09b0*/  BSYNC B2 ;  /* 0x0000000000027941 */ /* 0x000fea0003800000 */
.L_x_20:
[----:B------:R-:W-:Y:S04]  /*09c0*/  BSSY B3, `(.L_x_22) ;  /* 0x000001a000037945 */ /* 0x000fe80003800000 */
[----:B------:R-:W-:Y:S04]  /*09d0*/  BSSY B2, `(.L_x_23) ;  /* 0x0000015000027945 */ /* 0x000fe80003800000 */
[----:B------:R-:W-:Y:S05]  /*09e0*/  @P2 BRA `(.L_x_24) ;  /* 0x0000000000202947 */ /* 0x000fea0003800000 */
[----:B-1234-:R-:W1:Y:S02]  /*09f0*/  LDS R2, [UR20+0x34] ;  /* 0x00003414ff027984 */ /* 0x01ee640008000800 */
[----:B-1----:R-:W-:-:S05]  /*0a00*/  LOP3.LUT R2, R2, 0x38, RZ, 0xb8, !PT ;  /* 0x0000003802027812 */ /* 0x002fca00078eb8ff */
[----:B------:R1:W-:Y:S01]  /*0a10*/  STS [UR20+0x34], R2 ;  /* 0x00003402ff007988 */ /* 0x0003e20008000814 */
[----:B------:R-:W-:Y:S05]  /*0a20*/  @P2 BRA `(.L_x_25) ;  /* 0x0000000000202947 */ /* 0x000fea0003800000 */
[----:B-1----:R-:W1:Y:S01]  /*0a30*/  LDS R2, [UR20+0x8] ;  /* 0x00000814ff027984 */ /* 0x002e620008000800 */
[----:B------:R-:W-:-:S05]  /*0a40*/  IMAD.MOV.U32 R3, RZ, RZ, 0x780 ;  /* 0x00000780ff037424 */ /* 0x000fca00078e00ff */
[----:B-1----:R-:W-:-:S05]  /*0a50*/  LOP3.LUT R2, R2, 0x500, R3, 0xd8, !PT ;  /* 0x0000050002027812 */ /* 0x002fca00078ed803 */
[----:B------:R1:W-:Y:S02]  /*0a60*/  STS [UR20+0x8], R2 ;  /* 0x00000802ff007988 */ /* 0x0003e40008000814 */
.L_x_24:
[----:B------:R-:W-:Y:S05]  /*0a70*/  @P2 BRA `(.L_x_26) ;  /* 0x0000000000282947 */ /* 0x000fea0003800000 */
[----:B-1234-:R-:W1:Y:S02]  /*0a80*/  LDS R2, [UR20+0x8] ;  /* 0x00000814ff027984 */ /* 0x01ee640008000800 */
[----:B-1----:R-:W-:-:S05]  /*0a90*/  LOP3.LUT R2, R2, 0x1800, RZ, 0xb8, !PT ;  /* 0x0000180002027812 */ /* 0x002fca00078eb8ff */
[----:B------:R2:W-:Y:S02]  /*0aa0*/  STS [UR20+0x8], R2 ;  /* 0x00000802ff007988 */ /* 0x0005e40008000814 */
.L_x_25:
[----:B------:R-:W-:Y:S05]  /*0ab0*/  @P2 BREAK B2 ;  /* 0x0000000000022942 */ /* 0x000fea0003800000 */
[----:B------:R-:W-:Y:S05]  /*0ac0*/  @P2 BRA `(.L_x_27) ;  /* 0x0000000000242947 */ /* 0x000fea0003800000 */
[----:B-12---:R-:W1:Y:S01]  /*0ad0*/  LDS R2, [UR20+0x8] ;  /* 0x00000814ff027984 */ /* 0x006e620008000800 */
[----:B------:R-:W-:-:S05]  /*0ae0*/  IMAD.MOV.U32 R3, RZ, RZ, 0x6000 ;  /* 0x00006000ff037424 */ /* 0x000fca00078e00ff */
[----:B-1----:R-:W-:-:S04]  /*0af0*/  LOP3.LUT R2, R2, 0x4000, R3, 0xd8, !PT ;  /* 0x0000400002027812 */ /* 0x002fc800078ed803 */
[----:B------:R-:W-:-:S05]  /*0b00*/  LOP3.LUT R2, R2, 0x400000, RZ, 0xb8, !PT ;  /* 0x0040000002027812 */ /* 0x000fca00078eb8ff */
[----:B------:R1:W-:Y:S02]  /*0b10*/  STS [UR20+0x8], R2 ;  /* 0x00000802ff007988 */ /* 0x0003e40008000814 */
.L_x_26:
[----:B------:R-:W-:Y:S05]  /*0b20*/  BSYNC B2 ;  /* 0x0000000000027941 */ /* 0x000fea0003800000 */
.L_x_23:
[----:B-1234-:R-:W1:Y:S02]  /*0b30*/  @!P2 LDS R2, [UR20+0x8] ;  /* 0x00000814ff02a984 */ /* 0x01ee640008000800 */
[----:B-1----:R-:W-:-:S05]  /*0b40*/  @!P2 LOP3.LUT R2, R2, 0x8000, RZ, 0xb8, !PT ;  /* 0x000080000202a812 */ /* 0x002fca00078eb8ff */
[----:B------:R3:W-:Y:S02]  /*0b50*/  @!P2 STS [UR20+0x8], R2 ;  /* 0x00000802ff00a988 */ /* 0x0007e40008000814 */
.L_x_27:
[----:B------:R-:W-:Y:S05]  /*0b60*/  BSYNC B3 ;  /* 0x0000000000037941 */ /* 0x000fea0003800000 */
.L_x_22:
[----:B------:R-:W-:Y:S05]  /*0b70*/  WARPSYNC.ALL ;  /* 0x0000000000007948 */ /* 0x000fea0003800000 */
[----:B------:R-:W-:-:S04]  /*0b80*/  UIADD3 UR25, UR5, 0x80, URZ ;  /* 0x0000008005197890 */ /* 0x000fc8000fffe03f */
[----:B------:R-:W-:-:S04]  /*0b90*/  UIADD3 UR24, UP0, UR25, UR26, URZ ;  /* 0x0000001a19187290 */ /* 0x000fc8000ff1e03f */
[----:B------:R-:W-:Y:S01]  /*0ba0*/  ULEA.HI.X.SX32 UR25, UR25, UR27, 0x1, UP0 ;  /* 0x0000001b19197291 */ /* 0x000fe200080f0e3f */
[----:B------:R-:W-:Y:S11]  /*0bb0*/  @P0 BRA `(.L_x_28) ;  /* 0x0000000000280947 */ /* 0x000ff60003800000 */
[----:B-123--:R-:W1:Y:S01]  /*0bc0*/  S2R R2, SR_LANEID ;  /* 0x0000000000027919 */ /* 0x00ee620000000000 */
[----:B------:R-:W-:Y:S05]  /*0bd0*/  WARPSYNC.ALL ;  /* 0x0000000000007948 */ /* 0x000fea0003800000 */
[----:B-1----:R-:W-:-:S05]  /*0be0*/  IMAD.SHL.U32 R8, R2, 0x4, RZ ;  /* 0x0000000402087824 */ /* 0x002fca00078e00ff */
[----:B------:R-:W1:Y:S01]  /*0bf0*/  LDS R7, [R8+UR20] ;  /* 0x0000001408077984 */ /* 0x000e620008000800 */
[----:B------:R-:W-:-:S05]  /*0c00*/  IADD3 R2, P1, R8, UR24, RZ ;  /* 0x0000001808027c10 */ /* 0x000fca000ff3e0ff */
[----:B------:R-:W-:-:S05]  /*0c10*/  IMAD.X R3, RZ, RZ, UR25, P1 ;  /* 0x00000019ff037e24 */ /* 0x000fca00088e06ff */
[----:B-1----:R4:W2:Y:S01]  /*0c20*/  ATOMG.E.EXCH.STRONG.GPU PT, RZ, [R2], R7 ;  /* 0x0000000702ff73a8 */ /* 0x0028a200041ee100 */
[----:B------:R-:W-:-:S04]  /*0c30*/  DEPBAR {5,4,3,2,1,0} ;  /* 0x0000003f0000791a */ /* 0x000fc80000000000 */
[----:B------:R4:W-:Y:S01]  /*0c40*/  UTMACCTL.IV [UR24] ;  /* 0x00000000180079b9 */ /* 0x0009e20008000000 */
[----:B------:R-:W-:Y:S01]  /*0c50*/  NOP ;  /* 0x0000000000007918 */ /* 0x000fe20000000000 */
.L_x_28:
[----:B------:R-:W-:Y:S05]  /*0c60*/  @P0 BRA `(.L_x_29) ;  /* 0x00000000000c0947 */ /* 0x000fea0003800000 */
[----:B------:R0:W-:Y:S01]  /*0c70*/  UTMACMDFLUSH ;  /* 0x00000000000079b7 */ /* 0x0001e20000000000 */
[----:B------:R-:W-:Y:S05]  /*0c80*/  @P0 BRA `(.L_x_29) ;  /* 0x0000000000040947 */ /* 0x000fea0003800000 */
[----:B------:R-:W-:-:S04]  /*0c90*/  DEPBAR.LE SB0, 0x0 ;  /* 0x000080000000791a */ /* 0x000fc80000000000 */
.L_x_29:
[----:B------:R-:W-:Y:S05]  /*0ca0*/  WARPSYNC.ALL ;  /* 0x0000000000007948 */ /* 0x000fea0003800000 */
[----:B--2---:R-:W-:Y:S06]  /*0cb0*/  BAR.SYNC.DEFER_BLOCKING 0x0 ;  /* 0x0000000000007b1d */ /* 0x004fec0000010000 */
[----:B------:R-:W-:Y:S02]  /*0cc0*/  BSSY B3, `(.L_x_30) ;  /* 0x000000b000037945 */ /* 0x000fe40003800000 */
[----:B------:R-:W-:Y:S06]  /*0cd0*/  BAR.SYNC.DEFER_BLOCKING 0x0 ;  /* 0x0000000000007b1d */ /* 0x000fec0000010000 */
[----:B------:R2:W-:Y:S01]  /*0ce0*/  @!P0 STS [R12], RZ ;  /* 0x000000ff0c008388 */ /* 0x0005e20000000800 */
[----:B------:R-:W-:Y:S01]  /*0cf0*/  NOP ;  /* 0x0000000000007918 */ /* 0x000fe20000000000 */
[----:B------:R-:W-:Y:S05]  /*0d00*/  @P2 BRA `(.L_x_31) ;  /* 0x0000000000182947 */ /* 0x000fea0003800000 */
[----:B-1-34-:R-:W1:Y:S01]  /*0d10*/  LDS R2, [UR20+0x8] ;  /* 0x00000814ff027984 */ /* 0x01ae620008000800 */
[----:B------:R-:W3:Y:S01]  /*0d20*/  LDC.64 R8, c[0x0][0x220] ;  /* 0x00008800ff087b82 */ /* 0x000ee20000000a00 */
[----:B------:R-:W-:Y:S02]  /*0d30*/  IMAD.MOV.U32 R3, RZ, RZ, 0x70 ;  /* 0x00000070ff037424 */ /* 0x000fe400078e00ff */
[----:B---3--:R3:W-:Y:S03]  /*0d40*/  STS.64 [UR20], R8 ;  /* 0x00000008ff007988 */ /* 0x0087e60008000a14 */
[----:B-1----:R-:W-:-:S05]  /*0d50*/  LOP3.LUT R2, R2, 0x10, R3, 0xd8, !PT ;  /* 0x0000001002027812 */ /* 0x002fca00078ed803 */
[----:B------:R3:W-:Y:S02]  /*0d60*/  STS [UR20+0x8], R2 ;  /* 0x00000802ff007988 */ /* 0x0007e40008000814 */
.L_x_31:
[----:B----4-:R-:W-:Y:S05]  /*0d70*/  BSYNC B3 ;  /* 0x0000000000037941 */ /* 0x010fea0003800000 */
.L_x_30:
[----:B------:R-:W-:Y:S04]  /*0d80*/  BSSY B4, `(.L_x_32) ;  /* 0x0000011000047945 */ /* 0x000fe80003800000 */
[----:B------:R-:W-:Y:S04]  /*0d90*/  BSSY B3, `(.L_x_33) ;  /* 0x000000e000037945 */ /* 0x000fe80003800000 */
[----:B------:R-:W-:Y:S05]  /*0da0*/  @P2 BRA `(.L_x_34) ;  /* 0x0000000000242947 */ /* 0x000fea0003800000 */
[----:B-1-3--:R-:W1:Y:S01]  /*0db0*/  LDS R2, [UR20+0x34] ;  /* 0x00003414ff027984 */ /* 0x00ae620008000800 */
[----:B------:R-:W-:-:S05]  /*0dc0*/  IMAD.MOV.U32 R3, RZ, RZ, 0x3f000000 ;  /* 0x3f000000ff037424 */ /* 0x000fca00078e00ff */
[----:B-1----:R-:W-:-:S05]  /*0dd0*/  LOP3.LUT R2, R2, 0xff000000, R3, 0xb8, !PT ;  /* 0xff00000002027812 */ /* 0x002fca00078eb803 */
[----:B------:R1:W-:Y:S01]  /*0de0*/  STS [UR20+0x34], R2 ;  /* 0x00003402ff007988 */ /* 0x0003e20008000814 */
[----:B------:R-:W-:Y:S05]  /*0df0*/  @P2 BRA `(.L_x_35) ;  /* 0x00000000001c2947 */ /* 0x000fea0003800000 */
[----:B-1----:R-:W1:Y:S01]  /*0e00*/  LDS R2, [UR20+0x38] ;  /* 0x00003814ff027984 */ /* 0x002e620008000800 */
[----:B------:R-:W-:-:S05]  /*0e10*/  IMAD.MOV.U32 R3, RZ, RZ, 0x3f ;  /* 0x0000003fff037424 */ /* 0x000fca00078e00ff */
[----:B-1----:R-:W-:-:S05]  /*0e20*/  LOP3.LUT R2, R2, 0xff, R3, 0xb8, !PT ;  /* 0x000000ff02027812 */ /* 0x002fca00078eb803 */
[----:B------:R4:W-:Y:S02]  /*0e30*/  STS [UR20+0x38], R2 ;  /* 0x00003802ff007988 */ /* 0x0009e40008000814 */
.L_x_34:
[----:B------:R-:W-:Y:S05]  /*0e40*/  @P2 BREAK B3 ;  /* 0x0000000000032942 */ /* 0x000fea0003800000 */
[----:B------:R-:W-:Y:S05]  /*0e50*/  @P2 BRA `(.L_x_36) ;  /* 0x00000000000c2947 */ /* 0x000fea0003800000 */
[----:B------:R1:W-:Y:S02]  /*0e60*/  STS [UR20+0x20], R5 ;  /* 0x00002005ff007988 */ /* 0x0003e40008000814 */
.L_x_35:
[----:B------:R-:W-:Y:S05]  /*0e70*/  BSYNC B3 ;  /* 0x0000000000037941 */ /* 0x000fea0003800000 */
.L_x_33:
[----:B------:R1:W-:Y:S02]  /*0e80*/  @!P2 STS [UR20+0x24], R4 ;  /* 0x00002404ff00a988 */ /* 0x0003e40008000814 */
.L_x_36:
[----:B------:R-:W-:Y:S05]  /*0e90*/  BSYNC B4 ;  /* 0x0000000000047941 */ /* 0x000fea0003800000 */
.L_x_32:
[----:B------:R-:W-:Y:S05]  /*0ea0*/  WARPSYNC.ALL ;  /* 0x0000000000007948 */ /* 0x000fea0003800000 */
[----:B------:R-:W-:Y:S04]  /*0eb0*/  BSSY B4, `(.L_x_37) ;  /* 0x000000e000047945 */ /* 0x000fe80003800000 */
[----:B------:R-:W-:Y:S05]  /*0ec0*/  @P2 BRA `(.L_x_38) ;  /* 0x0000000000302947 */ /* 0x000fea0003800000 */
[----:B------:R-:W5:Y:S01]  /*0ed0*/  LDS R3, [UR20+0x34] ;  /* 0x00003414ff037984 */ /* 0x000f620008000800 */
[----:B-1----:R-:W1:Y:S03]  /*0ee0*/  LDC.64 R4, c[0x0][0x248] ;  /* 0x00009200ff047b82 */ /* 0x002e660000000a00 */
[----:B---34-:R-:W3:Y:S01]  /*0ef0*/  LDS R2, [UR20+0x1c] ;  /* 0x00001c14ff027984 */ /* 0x018ee20008000800 */
[C---:B-1----:R-:W-:Y:S01]  /*0f00*/  SHF.L.U64.HI R5, R4.reuse, 0x1, R5 ;  /* 0x0000000104057819 */ /* 0x042fe20000010205 */
[----:B------:R-:W-:-:S03]  /*0f10*/  IMAD.SHL.U32 R4, R4, 0x2, RZ ;  /* 0x0000000204047824 */ /* 0x000fc600078e00ff */
[--C-:B------:R-:W-:Y:S02]  /*0f20*/  SHF.R.U32.HI R7, RZ, 0x4, R5.reuse ;  /* 0x00000004ff077819 */ /* 0x100fe40000011605 */
[----:B------:R-:W-:-:S05]  /*0f30*/  SHF.R.U64 R4, R4, 0x4, R5 ;  /* 0x0000000404047819 */ /* 0x000fca0000001205 */
[----:B------:R1:W-:Y:S01]  /*0f40*/  STS [UR20+0xc], R4 ;  /* 0x00000c04ff007988 */ /* 0x0003e20008000814 */
[----:B-----5:R-:W-:Y:S02]  /*0f50*/  LOP3.LUT R3, R3, 0x7, RZ, 0xb8, !PT ;  /* 0x0000000703037812 */ /* 0x020fe400078eb8ff */
[----:B---3--:R-:W-:-:S03]  /*0f60*/  LOP3.LUT R2, R2, 0xf, R7, 0xb8, !PT ;  /* 0x0000000f02027812 */ /* 0x008fc600078eb807 */
[----:B------:R1:W-:Y:S04]  /*0f70*/  STS [UR20+0x34], R3 ;  /* 0x00003403ff007988 */ /* 0x0003e80008000814 */
[----:B------:R1:W-:Y:S02]  /*0f80*/  STS [UR20+0x1c], R2 ;  /* 0x00001c02ff007988 */ /* 0x0003e40008000814 */
.L_x_38:
[----:B------:R-:W-:Y:S05]  /*0f90*/  BSYNC B4 ;  /* 0x0000000000047941 */ /* 0x000fea0003800000 */
.L_x_37:
        /* <DEDUP_REMOVED lines=11> */
.L_x_41:
[----:B------:R-:W-:Y:S05]  /*1050*/  @P2 BRA `(.L_x_43) ;  /* 0x0000000000282947 */ /* 0x000fea0003800000 */
[----:B-1-34-:R-:W1:Y:S02]  /*1060*/  LDS R2, [UR20+0x8] ;  /* 0x00000814ff027984 */ /* 0x01ae640008000800 */
[----:B-1----:R-:W-:-:S05]  /*1070*/  LOP3.LUT R2, R2, 0x1800, RZ, 0xb8, !PT ;  /* 0x0000180002027812 */ /* 0x002fca00078eb8ff */
[----:B------:R3:W-:Y:S02]  /*1080*/  STS [UR20+0x8], R2 ;  /* 0x00000802ff007988 */ /* 0x0007e40008000814 */
.L_x_42:
[----:B------:R-:W-:Y:S05]  /*1090*/  @P2 BREAK B5 ;  /* 0x0000000000052942 */ /* 0x000fea0003800000 */
[----:B------:R-:W-:Y:S05]  /*10a0*/  @P2 BRA `(.L_x_44) ;  /* 0x0000000000242947 */ /* 0x000fea0003800000 */
[----:B-1-3--:R-:W1:Y:S01]  /*10b0*/  LDS R2, [UR20+0x8] ;  /* 0x00000814ff027984 */ /* 0x00ae620008000800 */
[----:B------:R-:W-:-:S05]  /*10c0*/  IMAD.MOV.U32 R3, RZ, RZ, 0x6000 ;  /* 0x00006000ff037424 */ /* 0x000fca00078e00ff */
[----:B-1----:R-:W-:-:S04]  /*10d0*/  LOP3.LUT R2, R2, 0x6000, R3, 0xd8, !PT ;  /* 0x0000600002027812 */ /* 0x002fc800078ed803 */
[----:B------:R-:W-:-:S05]  /*10e0*/  LOP3.LUT R2, R2, 0x400000, RZ, 0xb8, !PT ;  /* 0x0040000002027812 */ /* 0x000fca00078eb8ff */
[----:B------:R1:W-:Y:S02]  /*10f0*/  STS [UR20+0x8], R2 ;  /* 0x00000802ff007988 */ /* 0x0003e40008000814 */
.L_x_43:
[----:B------:R-:W-:Y:S05]  /*1100*/  BSYNC B5 ;  /* 0x0000000000057941 */ /* 0x000fea0003800000 */
.L_x_40:
[----:B-1-34-:R-:W1:Y:S02]  /*1110*/  @!P2 LDS R2, [UR20+0x8] ;  /* 0x00000814ff02a984 */ /* 0x01ae640008000800 */
[----:B-1----:R-:W-:-:S05]  /*1120*/  @!P2 LOP3.LUT R2, R2, 0x8000, RZ, 0xb8, !PT ;  /* 0x000080000202a812 */ /* 0x002fca00078eb8ff */
[----:B------:R4:W-:Y:S02]  /*1130*/  @!P2 STS [UR20+0x8], R2 ;  /* 0x00000802ff00a988 */ /* 0x0009e40008000814 */
.L_x_44:
[----:B------:R-:W-:Y:S05]  /*1140*/  BSYNC B4 ;  /* 0x0000000000047941 */ /* 0x000fea0003800000 */
.L_x_39:
[----:B------:R-:W-:Y:S05]  /*1150*/  WARPSYNC.ALL ;  /* 0x0000000000007948 */ /* 0x000fea0003800000 */
[----:B------:R-:W-:Y:S01]  /*1160*/  UIADD3 UR5, UR5, 0x100, URZ ;  /* 0x0000010005057890 */ /* 0x000fe2000fffe03f */
[----:B------:R-:W-:Y:S02]  /*1170*/  ISETP.GE.AND P1, PT, R13, 0x1, PT ;  /* 0x000000010d00780c */ /* 0x000fe40003f26270 */
[----:B------:R-:W-:Y:S02]  /*1180*/  CS2R R24, SRZ ;  /* 0x0000000000187805 */ /* 0x000fe4000001ff00 */
[----:B------:R-:W-:Y:S01]  /*1190*/  CS2R R26, SRZ ;  /* 0x00000000001a7805 */ /* 0x000fe2000001ff00 */
[----:B------:R-:W-:Y:S01]  /*11a0*/  UIADD3 UR26, UP0, UR5, UR26, URZ ;  /* 0x0000001a051a7290 */ /* 0x000fe2000ff1e03f */
[----:B------:R-:W-:-:S02]  /*11b0*/  CS2R R28, SRZ ;  /* 0x00000000001c7805 */ /* 0x000fc4000001ff00 */
[----:B------:R-:W-:Y:S02]  /*11c0*/  CS2R R30, SRZ ;  /* 0x00000000001e7805 */ /* 0x000fe4000001ff00 */
[----:B------:R-:W-:Y:S01]  /*11d0*/  CS2R R32, SRZ ;  /* 0x0000000000207805 */ /* 0x000fe2000001ff00 */
[----:B------:R-:W-:Y:S01]  /*11e0*/  ULEA.HI.X.SX32 UR27, UR5, UR27, 0x1, UP0 ;  /* 0x0000001b051b7291 */ /* 0x000fe200080f0e3f */
[----:B------:R-:W-:Y:S02]  /*11f0*/  CS2R R34, SRZ ;  /* 0x0000000000227805 */ /* 0x000fe4000001ff00 */
[----:B------:R-:W-:Y:S02]  /*1200*/  CS2R R36, SRZ ;  /* 0x0000000000247805 */ /* 0x000fe4000001ff00 */
[----:B------:R-:W-:Y:S02]  /*1210*/  CS2R R38, SRZ ;  /* 0x0000000000267805 */ /* 0x000fe4000001ff00 */
[----:B------:R-:W-:-:S02]  /*1220*/  CS2R R40, SRZ ;  /* 0x0000000000287805 */ /* 0x000fc4000001ff00 */
[----:B------:R-:W-:Y:S02]  /*1230*/  CS2R R42, SRZ ;  /* 0x00000000002a7805 */ /* 0x000fe4000001ff00 */
[----:B------:R-:W-:Y:S02]  /*1240*/  CS2R R44, SRZ ;  /* 0x00000000002c7805 */ /* 0x000fe4000001ff00 */
        /* <DEDUP_REMOVED lines=39> */
[----:B------:R-:W-:Y:S01]  /*14c0*/  CS2R R124, SRZ ;  /* 0x00000000007c7805 */ /* 0x000fe2000001ff00 */
[----:B------:R-:W-:Y:S01]  /*14d0*/  IMAD.MOV.U32 R126, RZ, RZ, RZ ;  /* 0x000000ffff7e7224 */ /* 0x000fe200078e00ff */
[----:B------:R-:W-:Y:S06]  /*14e0*/  @P0 BRA `(.L_x_45) ;  /* 0x0000000000280947 */ /* 0x000fec0003800000 */
[----:B-1-34-:R-:W1:Y:S01]  /*14f0*/  S2R R2, SR_LANEID ;  /* 0x0000000000027919 */ /* 0x01ae620000000000 */
[----:B------:R-:W-:Y:S05]  /*1500*/  WARPSYNC.ALL ;  /* 0x0000000000007948 */ /* 0x000fea0003800000 */
[----:B-1----:R-:W-:-:S05]  /*1510*/  IMAD.SHL.U32 R4, R2, 0x4, RZ ;  /* 0x0000000402047824 */ /* 0x002fca00078e00ff */
[----:B------:R-:W1:Y:S01]  /*1520*/  LDS R5, [R4+UR20] ;  /* 0x0000001404057984 */ /* 0x000e620008000800 */
[----:B------:R-:W-:-:S05]  /*1530*/  IADD3 R2, P3, R4, UR26, RZ ;  /* 0x0000001a04027c10 */ /* 0x000fca000ff7e0ff */
[----:B------:R-:W-:-:S05]  /*1540*/  IMAD.X R3, RZ, RZ, UR27, P3 ;  /* 0x0000001bff037e24 */ /* 0x000fca00098e06ff */
[----:B-1----:R1:W3:Y:S01]  /*1550*/  ATOMG.E.EXCH.STRONG.GPU PT, RZ, [R2], R5 ;  /* 0x0000000502ff73a8 */ /* 0x0022e200041ee100 */
[----:B------:R-:W-:-:S04]  /*1560*/  DEPBAR {5,4,3,2,1,0} ;  /* 0x0000003f0000791a */ /* 0x000fc80000000000 */
[----:B------:R1:W-:Y:S01]  /*1570*/  UTMACCTL.IV [UR26] ;  /* 0x000000001a0079b9 */ /* 0x0003e20008000000 */
[----:B------:R-:W-:Y:S01]  /*1580*/  NOP ;  /* 0x0000000000007918 */ /* 0x000fe20000000000 */
.L_x_45:
[----:B------:R-:W-:Y:S05]  /*1590*/  @P0 BRA `(.L_x_46) ;  /* 0x00000000000c0947 */ /* 0x000fea0003800000 */
[----:B------:R0:W-:Y:S01]  /*15a0*/  UTMACMDFLUSH ;  /* 0x00000000000079b7 */ /* 0x0001e20000000000 */
[----:B------:R-:W-:Y:S05]  /*15b0*/  @P0 BRA `(.L_x_46) ;  /* 0x0000000000040947 */ /* 0x000fea0003800000 */
[----:B------:R-:W-:-:S04]  /*15c0*/  DEPBAR.LE SB0, 0x0 ;  /* 0x000080000000791a */ /* 0x000fc80000000000 */
.L_x_46:
[----:B------:R-:W-:Y:S05]  /*15d0*/  WARPSYNC.ALL ;  /* 0x0000000000007948 */ /* 0x000fea0003800000 */
[----:B---3--:R-:W-:Y:S01]  /*15e0*/  BAR.SYNC.DEFER_BLOCKING 0x0 ;  /* 0x0000000000007b1d */ /* 0x008fe20000010000 */
[----:B------:R-:W-:Y:S01]  /*15f0*/  USHF.L.U32 UR15, UR30, 0x8, URZ ;  /* 0x000000081e0f7899 */ /* 0x000fe2000800063f */
[----:B------:R-:W-:Y:S01]  /*1600*/  IMAD.MOV.U32 R127, RZ, RZ, RZ ;  /* 0x000000ffff7f7224 */ /* 0x000fe200078e00ff */
[----:B------:R-:W-:Y:S01]  /*1610*/  USHF.L.U32 UR11, UR31, 0x6, URZ ;  /* 0x000000061f0b7899 */ /* 0x000fe2000800063f */
[----:B------:R-:W-:Y:S02]  /*1620*/  CS2R R128, SRZ ;  /* 0x0000000000807805 */ /* 0x000fe4000001ff00 */
[----:B------:R-:W-:Y:S01]  /*1630*/  CS2R R130, SRZ ;  /* 0x0000000000827805 */ /* 0x000fe2000001ff00 */
[----:B------:R-:W-:Y:S01]  /*1640*/  VOTEU.ALL UP0, P2 ;  /* 0x00000000003f7886 */ /* 0x000fe20001000000 */
[----:B------:R-:W-:Y:S01]  /*1650*/  UMOV UR6, 0x1 ;  /* 0x0000000100067882 */ /* 0x000fe20000000000 */
[----:B------:R-:W-:Y:S01]  /*1660*/  VOTEU.ALL UP1, P2 ;  /* 0x00000000003f7886 */ /* 0x000fe20001020000 */
[----:B------:R-:W-:-:S02]  /*1670*/  CS2R R132, SRZ ;  /* 0x0000000000847805 */ /* 0x000fc4000001ff00 */
[----:B------:R-:W-:Y:S01]  /*1680*/  CS2R R134, SRZ ;  /* 0x0000000000867805 */ /* 0x000fe2000001ff00 */
[----:B------:R-:W-:-:S04]  /*1690*/  @!UP0 UIADD3 UR8, -UR6, 0x100000, URZ ;  /* 0x0010000006088890 */ /* 0x000fc8000fffe13f */
[----:B------:R-:W-:Y:S02]  /*16a0*/  @!UP0 USHF.L.U32 UR9, UR8, 0xb, URZ ;  /* 0x0000000b08098899 */ /* 0x000fe4000800063f */
[----:B------:R-:W-:Y:S01]  /*16b0*/  @!UP0 USHF.L.U32 UR8, UR8, 0x1, URZ ;  /* 0x0000000108088899 */ /* 0x000fe2000800063f */
[----:B------:R-:W-:Y:S01]  /*16c0*/  CS2R R136, SRZ ;  /* 0x0000000000887805 */ /* 0x000fe2000001ff00 */
[----:B------:R-:W-:-:S04]  /*16d0*/  @!UP0 UIADD3 UR6, -UR6, 0x100000, URZ ;  /* 0x0010000006068890 */ /* 0x000fc8000fffe13f */
[----:B------:R-:W-:Y:S02]  /*16e0*/  @!UP0 USHF.L.U32 UR7, UR6, 0xb, URZ ;  /* 0x0000000b06078899 */ /* 0x000fe4000800063f */
[----:B------:R-:W-:Y:S01]  /*16f0*/  @!UP0 USHF.L.U32 UR6, UR6, 0x1, URZ ;  /* 0x0000000106068899 */ /* 0x000fe2000800063f */
[----:B------:R-:W-:Y:S01]  /*1700*/  CS2R R138, SRZ ;  /* 0x00000000008a7805 */ /* 0x000fe2000001ff00 */
[----:B------:R-:W-:Y:S01]  /*1710*/  VOTEU.ALL UP0, P2 ;  /* 0x00000000003f7886 */ /* 0x000fe20001000000 */
[----:B------:R-:W-:Y:S02]  /*1720*/  CS2R R140, SRZ ;  /* 0x00000000008c7805 */ /* 0x000fe4000001ff00 */
[----:B------:R-:W-:Y:S02]  /*1730*/  CS2R R142, SRZ ;  /* 0x00000000008e7805 */ /* 0x000fe4000001ff00 */
[----:B------:R-:W-:Y:S02]  /*1740*/  CS2R R144, SRZ ;  /* 0x0000000000907805 */ /* 0x000fe4000001ff00 */
[----:B------:R-:W-:-:S02]  /*1750*/  CS2R R146, SRZ ;  /* 0x0000000000927805 */ /* 0x000fc4000001ff00 */
[----:B------:R-:W-:Y:S02]  /*1760*/  CS2R R148, SRZ ;  /* 0x0000000000947805 */ /* 0x000fe4000001ff00 */
[----:B------:R-:W-:Y:S01]  /*1770*/  CS2R R150, SRZ ;  /* 0x0000000000967805 */ /* 0x000fe2000001ff00 */
[----:B------:R-:W3:Y:S02]  /*1780*/  FENCE.VIEW.ASYNC.S ;  /* 0x00000000000073c6 */ /* 0x000ee40000000000 */
[----:B---3--:R3:W4:Y:S02]  /*1790*/  @!UP0 SYNCS.EXCH.64 URZ, [UR20+0xa000], UR8 ;  /* 0x00a00008143f85b2 */ /* 0x0087240008000100 */
[----:B----4-:R-:W-:Y:S06]  /*17a0*/  BAR.SYNC.DEFER_BLOCKING 0x0 ;  /* 0x0000000000007b1d */ /* 0x010fec0000010000 */
[----:B------:R3:W4:Y:S01]  /*17b0*/  @!UP1 SYNCS.EXCH.64 URZ, [UR20+0xa008], UR6 ;  /* 0x00a00806143f95b2 */ /* 0x0007220008000100 */
[----:B------:R-:W-:Y:S05]  /*17c0*/  @!P1 BRA `(.L_x_47) ;  /* 0x0000000400fc9947 */ /* 0x000fea0003800000 */
        /* <DEDUP_REMOVED lines=63> */
[----:B------:R-:W-:Y:S01]  /*1bc0*/  CS2R R150, SRZ ;  /* 0x0000000000967805 */ /* 0x000fe2000001ff00 */
[----:B------:R-:W-:Y:S01]  /*1bd0*/  UMOV UR5, URZ ;  /* 0x0000003f00057c82 */ /* 0x000fe20008000000 */
[----:B------:R-:W-:-:S05]  /*1be0*/  UMOV UR10, URZ ;  /* 0x0000003f000a7c82 */ /* 0x000fca0008000000 */
.L_x_49:
[----:B----4-:R-:W-:Y:S01]  /*1bf0*/  BAR.SYNC.DEFER_BLOCKING 0x0 ;  /* 0x0000000000007b1d */ /* 0x010fe20000010000 */
[----:B------:R-:W-:Y:S01]  /*1c00*/  ULEA UR32, UR5, UR20, 0x3 ;  /* 0x0000001405207291 */ /* 0x000fe2000f8e183f */
[----:B-1----:R-:W-:Y:S01]  /*1c10*/  @!P2 IMAD.MOV.U32 R3, RZ, RZ, 0x5000 ;  /* 0x00005000ff03a424 */ /* 0x002fe200078e00ff */
[----:B------:R-:W-:Y:S01]  /*1c20*/  ELECT P0, URZ, PT ;  /* 0x00000000003f782f */ /* 0x000fe20003800000 */
[----:B------:R-:W-:Y:S01]  /*1c30*/  IMAD.U32 R2, RZ, RZ, UR4 ;  /* 0x00000004ff027e24 */ /* 0x000fe2000f8e00ff */
[----:B---3--:R-:W-:Y:S02]  /*1c40*/  ULEA UR8, UR5, UR20, 0xc ;  /* 0x0000001405087291 */ /* 0x008fe4000f8e603f */
[----:B------:R-:W-:Y:S02]  /*1c50*/  ISETP.LT.U32.AND P0, PT, R6, 0x20, P0 ;  /* 0x000000200600780c */ /* 0x000fe40000701070 */
[----:B------:R-:W-:Y:S02]  /*1c60*/  ELECT P1, URZ, PT ;  /* 0x00000000003f782f */ /* 0x000fe40003820000 */
[----:B------:R-:W-:Y:S01]  /*1c70*/  SHF.L.U32 R2, R2, 0x1f, RZ ;  /* 0x0000001f02027819 */ /* 0x000fe200000006ff */
[----:B------:R-:W-:Y:S01]  /*1c80*/  UIADD3 UR8, UR8, 0x8000, URZ ;  /* 0x0000800008087890 */ /* 0x000fe2000fffe03f */
[----:B------:R-:W-:Y:S01]  /*1c90*/  ISETP.LT.U32.AND P1, PT, R6, 0x20, P1 ;  /* 0x000000200600780c */ /* 0x000fe20000f21070 */
[----:B------:R-:W-:Y:S01]  /*1ca0*/  ULEA UR12, UR5, UR20, 0xe ;  /* 0x00000014050c7291 */ /* 0x000fe2000f8e703f */
[----:B------:R-:W-:Y:S01]  /*1cb0*/  UMOV UR14, UR10 ;  /* 0x0000000a000e7c82 */ /* 0x000fe20008000000 */
[----:B------:R-:W-:-:S02]  /*1cc0*/  USHF.R.U32.HI UR21, URZ, 0x4, UR8 ;  /* 0x000000043f157899 */ /* 0x000fc40008011608 */
[----:B------:R-:W-:Y:S02]  /*1cd0*/  USHF.R.U32.HI UR18, URZ, 0x4, UR12 ;  /* 0x000000043f127899 */ /* 0x000fe4000801160c */
[----:B------:R-:W-:Y:S01]  /*1ce0*/  VOTEU.ANY UP0, P0 ;  /* 0x00000000003f7886 */ /* 0x000fe20000000100 */
[----:B------:R-:W-:Y:S01]  /*1cf0*/  VOTEU.ANY UP2, P0 ;  /* 0x00000000003f7886 */ /* 0x000fe20000040100 */
[----:B------:R-:W-:Y:S01]  /*1d00*/  USGXT.U32 UR21, UR21, 0xe ;  /* 0x0000000e1515789a */ /* 0x000fe20008000000 */
[----:B------:R1:W-:Y:S01]  /*1d10*/  @!P2 SYNCS.ARRIVE.TRANS64 RZ, [UR32+0xa000], R3 ;  /* 0x00a00003ffffa9a7 */ /* 0x0003e20008000020 */
[----:B------:R-:W-:Y:S01]  /*1d20*/  BAR.SYNC.DEFER_BLOCKING 0x0 ;  /* 0x0000000000007b1d */ /* 0x000fe20000010000 */
[----:B------:R-:W-:Y:S02]  /*1d30*/  @UP0 UIADD3 UR9, UR32, 0xa000, URZ ;  /* 0x0000a00020090890 */ /* 0x000fe4000fffe03f */
[----:B------:R-:W-:-:S03]  /*1d40*/  USGXT.U32 UR18, UR18, 0xe ;  /* 0x0000000e1212789a */ /* 0x000fc60008000000 */
[----:B------:R-:W-:Y:S01]  /*1d50*/  @UP0 UMOV UR6, UR22 ;  /* 0x0000001600060c82 */ /* 0x000fe20008000000 */
[----:B------:R-:W-:Y:S01]  /*1d60*/  @UP0 UMOV UR7, UR23 ;  /* 0x0000001700070c82 */ /* 0x000fe20008000000 */
[----:B------:R-:W-:Y:S01]  /*1d70*/  VOTEU.ANY UP1, P1 ;  /* 0x00000000003f7886 */ /* 0x000fe20000820100 */
[----:B------:R-:W-:Y:S01]  /*1d80*/  VOTEU.ANY UP3, P1 ;  /* 0x00000000003f7886 */ /* 0x000fe20000860100 */
[----:B------:R-:W-:Y:S01]  /*1d90*/  UMOV UR19, 0x80000020 ;  /* 0x8000002000137882 */ /* 0x000fe20000000000 */
[----:B------:R-:W-:Y:S01]  /*1da0*/  UMOV UR16, UR21 ;  /* 0x0000001500107c82 */ /* 0x000fe20008000000 */
[----:B------:R-:W-:Y:S01]  /*1db0*/  UMOV UR17, 0x80000020 ;  /* 0x8000002000117882 */ /* 0x000fe20000000000 */
[----:B------:R-:W-:Y:S01]  /*1dc0*/  @UP1 UIADD3 UR13, UR32, 0xa000, URZ ;  /* 0x0000a000200d1890 */ /* 0x000fe2000fffe03f */
[----:B------:R-:W-:Y:S01]  /*1dd0*/  @UP1 UMOV UR28, UR24 ;  /* 0x00000018001c1c82 */ /* 0x000fe20008000000 */
[----:B------:R-:W-:Y:S01]  /*1de0*/  @UP1 UMOV UR29, UR25 ;  /* 0x00000019001d1c82 */ /* 0x000fe20008000000 */
[----:B------:R1:W-:Y:S01]  /*1df0*/  @UP2 UTMALDG.2D [UR8], [UR6] ;  /* 0x00000008060025b4 */ /* 0x0003e20008008000 */
[----:B------:R3:W-:Y:S06]  /*1e00*/  MEMBAR.ALL.CTA ;  /* 0x0000000000007992 */ /* 0x0007ec0000008000 */
[----:B---3--:R-:W3:Y:S02]  /*1e10*/  FENCE.VIEW.ASYNC.S ;  /* 0x00000000000073c6 */ /* 0x008ee40000000000 */
[----:B---3--:R-:W-:Y:S06]  /*1e20*/  BAR.SYNC.DEFER_BLOCKING 0x0 ;  /* 0x0000000000007b1d */ /* 0x008fec0000010000 */
[----:B------:R1:W-:Y:S02]  /*1e30*/  @UP3 UTMALDG.2D [UR12], [UR28] ;  /* 0x0000000c1c0035b4 */ /* 0x0003e40008008000 */
[----:B------:R-:W-:Y:S06]  /*1e40*/  BAR.SYNC.DEFER_BLOCKING 0x0 ;  /* 0x0000000000007b1d */ /* 0x000fec0000010000 */
[----:B------:R-:W3:Y:S02]  /*1e50*/  SYNCS.PHASECHK.TRANS64.TRYWAIT P0, [UR32+0xa000], R2 ;  /* 0x00a00002ff0075a7 */ /* 0x000ee40008000160 */
[----:B-1-3--:R-:W-:Y:S05]  /*1e60*/  @!P0 BRA `(.L_x_48) ;  /* 0x00000008001c8947 */ /* 0x00afea0003800000 */
.L_x_50:
[----:B------:R-:W-:Y:S02]  /*1e70*/  WARPGROUP.DEPBAR.LE gsb0, 0x0 ;  /* 0x00008000000079c5 */ /* 0x000fe40000010000 */
[----:B------:R-:W-:Y:S01]  /*1e80*/  WARPGROUP.ARRIVE ;  /* 0x00000000000079c5 */ /* 0x000fe20000000000 */
[----:B------:R-:W1:Y:S01]  /*1e90*/  LDC R2, c[0x0][0x230] ;  /* 0x00008c00ff027b82 */ /* 0x000e620000000800 */
[----:B------:R-:W-:Y:S01]  /*1ea0*/  UIADD3 UR10, UR10, 0x20, URZ ;  /* 0x000000200a0a7890 */ /* 0x000fe2000fffe03f */
[----:B------:R-:W-:Y:S01]  /*1eb0*/  UMOV UR6, UR18 ;  /* 0x0000001200067c82 */ /* 0x000fe20008000000 */
[----:B------:R-:W-:Y:S02]  /*1ec0*/  UMOV UR7, URZ ;  /* 0x0000003f00077c82 */ /* 0x000fe40008000000 */
[----:B------:R-:W-:Y:S01]  /*1ed0*/  HGMMA.64x256x16.F32.BF16 R24, gdesc[UR16], R24 ;  /* 0x03e00000101879f0 */ /* 0x000fe20008701818 */
[----:B------:R-:W-:Y:S01]  /*1ee0*/  UMOV UR16, 0xfffffffe ;  /* 0xfffffffe00107882 */ /* 0x000fe20000000000 */
[----:B------:R-:W-:Y:S01]  /*1ef0*/  UMOV UR17, 0x7fffffdf ;  /* 0x7fffffdf00117882 */ /* 0x000fe20000000000 */
[----:B------:R-:W-:-:S02]  /*1f00*/  UIADD3 UR5, UR5, 0x1, URZ ;  /* 0x0000000105057890 */ /* 0x000fc4000fffe03f */
[----:B------:R-:W-:Y:S02]  /*1f10*/  UIADD3.64 UR18, UR6, -UR16, URZ ;  /* 0x8000001006127297 */ /* 0x000fe4000fffe03f */
[----:B------:R-:W-:Y:S01]  /*1f20*/  UISETP.NE.U32.AND UP0, UPT, UR5, 0x2, UPT ;  /* 0x000000020500788c */ /* 0x000fe2000bf05070 */
[----:B------:R-:W-:Y:S01]  /*1f30*/  UMOV UR6, UR21 ;  /* 0x0000001500067c82 */ /* 0x000fe20008000000 */
[----:B------:R-:W-:Y:S02]  /*1f40*/  UMOV UR7, URZ ;  /* 0x0000003f00077c82 */ /* 0x000fe40008000000 */
[----:B------:R-:W-:Y:S02]  /*1f50*/  USEL UR5, UR5, URZ, UP0 ;  /* 0x0000003f05057287 */ /* 0x000fe40008000000 */
[----:B------:R-:W-:Y:S02]  /*1f60*/  UIADD3.64 UR16, UR6, -UR16, URZ ;  /* 0x8000001006107297 */ /* 0x000fe4000fffe03f */
[----:B------:R-:W-:Y:S01]  /*1f70*/  USEL UR6, URZ, 0x1, UP0 ;  /* 0x000000013f067887 */ /* 0x000fe20008000000 */
[----:B-1----:R-:W-:-:S03]  /*1f80*/  ISETP.LE.AND P0, PT, R2, UR10, PT ;  /* 0x0000000a02007c0c */ /* 0x002fc6000bf03270 */
[----:B------:R-:W-:-:S09]  /*1f90*/  ULOP3.LUT UR4, UR4, UR6, URZ, 0x3c, !UPT ;  /* 0x0000000604047292 */ /* 0x000fd2000f8e3c3f */
[----:B------:R-:W-:Y:S01]  /*1fa0*/  HGMMA.64x256x16.F32.BF16 R24, gdesc[UR16], R24, gsb0 ;  /* 0x03e00000101879f0 */ /* 0x000fe20008001818 */
[----:B------:R-:W-:Y:S05]  /*1fb0*/  @!P0 BRA `(.L_x_49) ;  /* 0xfffffffc000c8947 */ /* 0x000fea000383ffff */
.L_x_47:
[----:B------:R-:W-:Y:S02]  /*1fc0*/  WARPGROUP.DEPBAR.LE gsb0, 0x0 ;  /* 0x00008000000079c5 */ /* 0x000fe40000010000 */
[----:B----4-:R-:W-:Y:S01]  /*1fd0*/  BAR.SYNC.DEFER_BLOCKING 0x0 ;  /* 0x0000000000007b1d */ /* 0x010fe20000010000 */
[C---:B-1----:R-:W-:Y:S01]  /*1fe0*/  IMAD.SHL.U32 R2, R0.reuse, 0x80, RZ ;  /* 0x0000008000027824 */ /* 0x042fe200078e00ff */
[----:B------:R-:W-:Y:S01]  /*1ff0*/  F2FP.BF16.F32.PACK_AB R24, R25, R24 ;  /* 0x000000181918723e */ /* 0x000fe200000010ff */
[----:B------:R-:W-:Y:S01]  /*2000*/  IMAD.SHL.U32 R3, R0, 0x10, RZ ;  /* 0x0000001000037824 */ /* 0x000fe200078e00ff */
[----:B------:R-:W-:Y:S02]  /*2010*/  F2FP.BF16.F32.PACK_AB R25, R27, R26 ;  /* 0x0000001a1b19723e */ /* 0x000fe400000010ff */
[----:B------:R-:W-:Y:S02]  /*2020*/  ELECT P0, URZ, PT ;  /* 0x00000000003f782f */ /* 0x000fe40003800000 */
[----:B------:R-:W-:Y:S01]  /*2030*/  LOP3.LUT R2, R2, 0x780, RZ, 0xc0, !PT ;  /* 0x0000078002027812 */ /* 0x000fe200078ec0ff */
[----:B------:R-:W-:Y:S01]  /*2040*/  UMOV UR10, UR11 ;  /* 0x0000000b000a7c82 */ /* 0x000fe20008000000 */
[----:B------:R-:W-:-:S02]  /*2050*/  F2FP.BF16.F32.PACK_AB R56, R57, R56 ;  /* 0x000000383938723e */ /* 0x000fc400000010ff */
[----:B------:R-:W-:Y:S01]  /*2060*/  LOP3.LUT R3, R2, 0x70, R3, 0xf8, !PT ;  /* 0x0000007002037812 */ /* 0x000fe200078ef803 */
[----:B------:R-:W-:Y:S01]  /*2070*/  IMAD.SHL.U32 R2, R0, 0x40, RZ ;  /* 0x0000004000027824 */ /* 0x000fe200078e00ff */
[----:B------:R-:W-:Y:S02]  /*2080*/  F2FP.BF16.F32.PACK_AB R26, R29, R28 ;  /* 0x0000001c1d1a723e */ /* 0x000fe400000010ff */
[--C-:B------:R-:W-:Y:S02]  /*2090*/  LOP3.LUT R3, R3, 0x10, R0.reuse, 0x78, !PT ;  /* 0x0000001003037812 */ /* 0x100fe400078e7800 */
[----:B------:R-:W-:Y:S02]  /*20a0*/  SHF.R.U32.HI R0, RZ, 0x5, R0 ;  /* 0x00000005ff007819 */ /* 0x000fe40000011600 */
[----:B------:R-:W-:Y:S02]  /*20b0*/  LOP3.LUT R2, R3, 0x1800, R2, 0xf8, !PT ;  /* 0x0000180003027812 */ /* 0x000fe400078ef802 */
[----:B------:R-:W-:-:S02]  /*20c0*/  R2UR UR5, R0 ;  /* 0x00000000000572ca */ /* 0x000fc400000e0000 */
[C---:B------:R-:W-:Y:S01]  /*20d0*/  LOP3.LUT R3, R2.reuse, 0x20, RZ, 0x3c, !PT ;  /* 0x0000002002037812 */ /* 0x040fe200078e3cff */
[----:B------:R-:W-:Y:S01]  /*20e0*/  VIADD R0, R2, UR20 ;  /* 0x0000001402007c36 */ /* 0x000fe20008000000 */
[----:B------:R-:W1:Y:S02]  /*20f0*/  @!P2 SYNCS.CCTL.IV [UR20+0xa000] ;  /* 0x00a00000ff00a9b1 */ /* 0x000e640008000014 */
[----:B-1----:R-:W-:Y:S01]  /*2100*/  BAR.SYNC.DEFER_BLOCKING 0x0 ;  /* 0x0000000000007b1d */ /* 0x002fe20000010000 */
[----:B------:R-:W-:Y:S01]  /*2110*/  F2FP.BF16.F32.PACK_AB R27, R31, R30 ;  /* 0x0000001e1f1b723e */ /* 0x000fe200000010ff */
[----:B------:R-:W-:Y:S01]  /*2120*/  VIADD R3, R3, UR20 ;  /* 0x0000001403037c36 */ /* 0x000fe20008000000 */
[----:B------:R-:W-:Y:S02]  /*2130*/  F2FP.BF16.F32.PACK_AB R57, R59, R58 ;  /* 0x0000003a3b39723e */ /* 0x000fe400000010ff */
[----:B------:R-:W-:Y:S02]  /*2140*/  F2FP.BF16.F32.PACK_AB R88, R89, R88 ;  /* 0x000000585958723e */ /* 0x000fe400000010ff */
[----:B------:R-:W-:Y:S01]  /*2150*/  F2FP.BF16.F32.PACK_AB R58, R61, R60 ;  /* 0x0000003c3d3a723e */ /* 0x000fe200000010ff */
[----:B------:R-:W-:Y:S01]  /*2160*/  ULOP3.LUT UR5, UR5, 0x3, URZ, 0xc0, !UPT ;  /* 0x0000000305057892 */ /* 0x000fe2000f8ec03f */
[----:B------:R-:W-:-:S02]  /*2170*/  F2FP.BF16.F32.PACK_AB R59, R63, R62 ;  /* 0x0000003e3f3b723e */ /* 0x000fc400000010ff */
[----:B------:R-:W-:Y:S01]  /*2180*/  F2FP.BF16.F32.PACK_AB R89, R91, R90 ;  /* 0x0000005a5b59723e */ /* 0x000fe200000010ff */
[----:B---3--:R-:W-:Y:S01]  /*2190*/  ULEA UR9, UR5, UR15, 0x6 ;  /* 0x0000000f05097291 */ /* 0x008fe2000f8e303f */
[----:B------:R-:W-:Y:S01]  /*21a0*/  F2FP.BF16.F32.PACK_AB R120, R121, R120 ;  /* 0x000000787978723e */ /* 0x000fe200000010ff */
[----:B------:R-:W-:Y:S01]  /*21b0*/  ULEA UR8, UR5, UR20, 0xd ;  /* 0x0000001405087291 */ /* 0x000fe2000f8e683f */
[----:B------:R-:W-:Y:S02]  /*21c0*/  F2FP.BF16.F32.PACK_AB R32, R33, R32 ;  /* 0x000000202120723e */ /* 0x000fe400000010ff */
[----:B------:R-:W-:Y:S02]  /*21d0*/  F2FP.BF16.F32.PACK_AB R90, R93, R92 ;  /* 0x0000005c5d5a723e */ /* 0x000fe400000010ff */
[----:B------:R-:W-:Y:S02]  /*21e0*/  F2FP.BF16.F32.PACK_AB R91, R95, R94 ;  /* 0x0000005e5f5b723e */ /* 0x000fe400000010ff */
[----:B------:R-:W-:-:S02]  /*21f0*/  F2FP.BF16.F32.PACK_AB R121, R123, R122 ;  /* 0x0000007a7b79723e */ /* 0x000fc400000010ff */
[----:B------:R-:W-:Y:S01]  /*2200*/  F2FP.BF16.F32.PACK_AB R33, R35, R34 ;  /* 0x000000222321723e */ /* 0x000fe200000010ff */
[----:B------:R-:W1:Y:S01]  /*2210*/  @!P2 SYNCS.CCTL.IV [UR20+0xa008] ;  /* 0x00a00800ff00a9b1 */ /* 0x000e620008000014 */
[----:B------:R-:W-:Y:S01]  /*2220*/  F2FP.BF16.F32.PACK_AB R64, R65, R64 ;  /* 0x000000404140723e */ /* 0x000fe200000010ff */
[----:B-1----:R-:W-:Y:S01]  /*2230*/  STSM.16.M88.4 [R0], R24 ;  /* 0x0000001800007844 */ /* 0x002fe20000000200 */
[----:B------:R-:W-:Y:S02]  /*2240*/  F2FP.BF16.F32.PACK_AB R122, R125, R124 ;  /* 0x0000007c7d7a723e */ /* 0x000fe400000010ff */
[----:B------:R-:W-:Y:S01]  /*2250*/  F2FP.BF16.F32.PACK_AB R123, R127, R126 ;  /* 0x0000007e7f7b723e */ /* 0x000fe200000010ff */
[----:B------:R-:W-:Y:S01]  /*2260*/  STSM.16.M88.4 [R0+0x2000], R56 ;  /* 0x0020003800007844 */ /* 0x000fe20000000200 */
[----:B------:R-:W-:Y:S02]  /*2270*/  LOP3.LUT R4, R2, 0x40, RZ, 0x3c, !PT ;  /* 0x0000004002047812 */ /* 0x000fe400078e3cff */
[----:B------:R-:W-:Y:S01]  /*2280*/  F2FP.BF16.F32.PACK_AB R34, R37, R36 ;  /* 0x000000242522723e */ /* 0x000fe200000010ff */
[----:B------:R-:W-:Y:S01]  /*2290*/  STSM.16.M88.4 [R0+0x4000], R88 ;  /* 0x0040005800007844 */ /* 0x000fe20000000200 */
[----:B------:R-:W-:Y:S01]  /*22a0*/  F2FP.BF16.F32.PACK_AB R35, R39, R38 ;  /* 0x000000262723723e */ /* 0x000fe200000010ff */
[----:B------:R-:W-:Y:S01]  /*22b0*/  VIADD R4, R4, UR20 ;  /* 0x0000001404047c36 */ /* 0x000fe20008000000 */
[----:B------:R-:W-:Y:S01]  /*22c0*/  F2FP.BF16.F32.PACK_AB R65, R67, R66 ;  /* 0x000000424341723e */ /* 0x000fe200000010ff */
[----:B------:R-:W-:Y:S01]  /*22d0*/  STSM.16.M88.4 [R0+0x6000], R120 ;  /* 0x0060007800007844 */ /* 0x000fe20000000200 */
[----:B------:R-:W-:-:S02]  /*22e0*/  F2FP.BF16.F32.PACK_AB R96, R97, R96 ;  /* 0x000000606160723e */ /* 0x000fc400000010ff */
[----:B------:R-:W-:Y:S01]  /*22f0*/  F2FP.BF16.F32.PACK_AB R66, R69, R68 ;  /* 0x000000444542723e */ /* 0x000fe200000010ff */
[----:B------:R-:W-:Y:S01]  /*2300*/  STSM.16.M88.4 [R3], R32 ;  /* 0x0000002003007844 */ /* 0x000fe20000000200 */
[----:B------:R-:W-:Y:S02]  /*2310*/  F2FP.BF16.F32.PACK_AB R67, R71, R70 ;  /* 0x000000464743723e */ /* 0x000fe400000010ff */
[----:B------:R-:W-:Y:S02]  /*2320*/  F2FP.BF16.F32.PACK_AB R97, R99, R98 ;  /* 0x000000626361723e */ /* 0x000fe400000010ff */
[----:B------:R-:W-:Y:S01]  /*2330*/  F2FP.BF16.F32.PACK_AB R128, R129, R128 ;  /* 0x000000808180723e */ /* 0x000fe200000010ff */
[----:B------:R-:W-:Y:S01]  /*2340*/  STSM.16.M88.4 [R3+0x2000], R64 ;  /* 0x0020004003007844 */ /* 0x000fe20000000200 */
[----:B------:R-:W-:Y:S02]  /*2350*/  F2FP.BF16.F32.PACK_AB R40, R41, R40 ;  /* 0x000000282928723e */ /* 0x000fe400000010ff */
[----:B------:R-:W-:-:S02]  /*2360*/  F2FP.BF16.F32.PACK_AB R98, R101, R100 ;  /* 0x000000646562723e */ /* 0x000fc400000010ff */
[----:B------:R-:W-:Y:S02]  /*2370*/  F2FP.BF16.F32.PACK_AB R99, R103, R102 ;  /* 0x000000666763723e */ /* 0x000fe400000010ff */
[----:B------:R-:W-:Y:S02]  /*2380*/  F2FP.BF16.F32.PACK_AB R129, R131, R130 ;  /* 0x000000828381723e */ /* 0x000fe400000010ff */
[----:B------:R-:W-:Y:S01]  /*2390*/  F2FP.BF16.F32.PACK_AB R41, R43, R42 ;  /* 0x0000002a2b29723e */ /* 0x000fe200000010ff */
[----:B------:R-:W-:Y:S01]  /*23a0*/  STSM.16.M88.4 [R3+0x4000], R96 ;  /* 0x0040006003007844 */ /* 0x000fe20000000200 */
[----:B------:R-:W-:Y:S02]  /*23b0*/  F2FP.BF16.F32.PACK_AB R72, R73, R72 ;  /* 0x000000484948723e */ /* 0x000fe400000010ff */
[----:B------:R-:W-:Y:S02]  /*23c0*/  F2FP.BF16.F32.PACK_AB R130, R133, R132 ;  /* 0x000000848582723e */ /* 0x000fe400000010ff */
[----:B------:R-:W-:-:S02]  /*23d0*/  F2FP.BF16.F32.PACK_AB R131, R135, R134 ;  /* 0x000000868783723e */ /* 0x000fc400000010ff */
[----:B------:R-:W-:Y:S02]  /*23e0*/  LOP3.LUT R2, R2, 0x60, RZ, 0x3c, !PT ;  /* 0x0000006002027812 */ /* 0x000fe400078e3cff */
[----:B------:R-:W-:Y:S01]  /*23f0*/  F2FP.BF16.F32.PACK_AB R42, R45, R44 ;  /* 0x0000002c2d2a723e */ /* 0x000fe200000010ff */
[----:B------:R-:W-:Y:S01]  /*2400*/  STSM.16.M88.4 [R3+0x6000], R128 ;  /* 0x0060008003007844 */ /* 0x000fe20000000200 */
[----:B------:R-:W-:Y:S01]  /*2410*/  F2FP.BF16.F32.PACK_AB R43, R47, R46 ;  /* 0x0000002e2f2b723e */ /* 0x000fe200000010ff */
[----:B------:R-:W-:Y:S01]  /*2420*/  VIADD R2, R2, UR20 ;  /* 0x0000001402027c36 */ /* 0x000fe20008000000 */
[----:B------:R-:W-:Y:S02]  /*2430*/  F2FP.BF16.F32.PACK_AB R73, R75, R74 ;  /* 0x0000004a4b49723e */ /* 0x000fe400000010ff */
[----:B------:R-:W-:Y:S01]  /*2440*/  F2FP.BF16.F32.PACK_AB R104, R105, R104 ;  /* 0x000000686968723e */ /* 0x000fe200000010ff */
[----:B------:R-:W-:Y:S01]  /*2450*/  STSM.16.M88.4 [R4], R40 ;  /* 0x0000002804007844 */ /* 0x000fe20000000200 */
        /* <DEDUP_REMOVED lines=8> */
[----:B------:R-:W-:Y:S02]  /*24e0*/  F2FP.BF16.F32.PACK_AB R137, R139, R138 ;  /* 0x0000008a8b89723e */ /* 0x000fe400000010ff */
[----:B------:R-:W-:Y:S01]  /*24f0*/  F2FP.BF16.F32.PACK_AB R49, R51, R50 ;  /* 0x000000323331723e */ /* 0x000fe200000010ff */
[----:B------:R-:W-:Y:S01]  /*2500*/  STSM.16.M88.4 [R4+0x4000], R104 ;  /* 0x0040006804007844 */ /* 0x000fe20000000200 */
[----:B------:R-:W-:Y:S02]  /*2510*/  F2FP.BF16.F32.PACK_AB R80, R81, R80 ;  /* 0x000000505150723e */ /* 0x000fe400000010ff */
[----:B------:R-:W-:Y:S02]  /*2520*/  F2FP.BF16.F32.PACK_AB R138, R141, R140 ;  /* 0x0000008c8d8a723e */ /* 0x000fe400000010ff */
[----:B------:R-:W-:Y:S02]  /*2530*/  F2FP.BF16.F32.PACK_AB R139, R143, R142 ;  /* 0x0000008e8f8b723e */ /* 0x000fe400000010ff */
[----:B------:R-:W-:-:S02]  /*2540*/  F2FP.BF16.F32.PACK_AB R50, R53, R52 ;  /* 0x000000343532723e */ /* 0x000fc400000010ff */
[----:B------:R-:W-:Y:S01]  /*2550*/  F2FP.BF16.F32.PACK_AB R51, R55, R54 ;  /* 0x000000363733723e */ /* 0x000fe200000010ff */
[----:B------:R-:W-:Y:S01]  /*2560*/  STSM.16.M88.4 [R4+0x6000], R136 ;  /* 0x0060008804007844 */ /* 0x000fe20000000200 */
[----:B------:R-:W-:Y:S02]  /*2570*/  F2FP.BF16.F32.PACK_AB R81, R83, R82 ;  /* 0x000000525351723e */ /* 0x000fe400000010ff */
[----:B------:R-:W-:Y:S01]  /*2580*/  F2FP.BF16.F32.PACK_AB R112, R113, R112 ;  /* 0x000000707170723e */ /* 0x000fe200000010ff */
[----:B------:R-:W-:Y:S01]  /*2590*/  STSM.16.M88.4 [R2], R48 ;  /* 0x0000003002007844 */ /* 0x000fe20000000200 */
[----:B------:R-:W-:Y:S02]  /*25a0*/  F2FP.BF16.F32.PACK_AB R82, R85, R84 ;  /* 0x000000545552723e */ /* 0x000fe400000010ff */
[----:B------:R-:W-:Y:S02]  /*25b0*/  F2FP.BF16.F32.PACK_AB R83, R87, R86 ;  /* 0x000000565753723e */ /* 0x000fe400000010ff */
[----:B------:R-:W-:-:S02]  /*25c0*/  F2FP.BF16.F32.PACK_AB R113, R115, R114 ;  /* 0x000000727371723e */ /* 0x000fc400000010ff */
[----:B------:R-:W-:Y:S01]  /*25d0*/  F2FP.BF16.F32.PACK_AB R144, R145, R144 ;  /* 0x000000909190723e */ /* 0x000fe200000010ff */
[----:B------:R-:W-:Y:S01]  /*25e0*/  STSM.16.M88.4 [R2+0x2000], R80 ;  /* 0x0020005002007844 */ /* 0x000fe20000000200 */
[----:B------:R-:W-:Y:S02]  /*25f0*/  F2FP.BF16.F32.PACK_AB R114, R117, R116 ;  /* 0x000000747572723e */ /* 0x000fe400000010ff */
[----:B------:R-:W-:Y:S02]  /*2600*/  F2FP.BF16.F32.PACK_AB R115, R119, R118 ;  /* 0x000000767773723e */ /* 0x000fe400000010ff */
[----:B------:R-:W-:Y:S02]  /*2610*/  F2FP.BF16.F32.PACK_AB R145, R147, R146 ;  /* 0x000000929391723e */ /* 0x000fe400000010ff */
[----:B------:R-:W-:Y:S01]  /*2620*/  F2FP.BF16.F32.PACK_AB R146, R149, R148 ;  /* 0x000000949592723e */ /* 0x000fe200000010ff */
[----:B------:R-:W-:Y:S01]  /*2630*/  STSM.16.M88.4 [R2+0x4000], R112 ;  /* 0x0040007002007844 */ /* 0x000fe20000000200 */
[----:B------:R-:W-:-:S05]  /*2640*/  F2FP.BF16.F32.PACK_AB R147, R151, R150 ;  /* 0x000000969793723e */ /* 0x000fca00000010ff */
[----:B------:R-:W-:Y:S01]  /*2650*/  STSM.16.M88.4 [R2+0x6000], R144 ;  /* 0x0060009002007844 */ /* 0x000fe20000000200 */
[----:B------:R1:W-:Y:S06]  /*2660*/  MEMBAR.ALL.CTA ;  /* 0x0000000000007992 */ /* 0x0003ec0000008000 */
[----:B-1----:R-:W1:Y:S02]  /*2670*/  FENCE.VIEW.ASYNC.S ;  /* 0x00000000000073c6 */ /* 0x002e640000000000 */
[----:B-1----:R-:W-:Y:S06]  /*2680*/  BAR.SYNC.DEFER_BLOCKING 0x0 ;  /* 0x0000000000007b1d */ /* 0x002fec0000010000 */
[----:B------:R1:W-:Y:S01]  /*2690*/  UTMASTG.2D [UR8], [UR26] ;  /* 0x000000081a0073b5 */ /* 0x0003e20008008000 */
[----:B------:R0:W-:Y:S01]  /*26a0*/  UTMACMDFLUSH ;  /* 0x00000000000079b7 */ /* 0x0001e20000000000 */
[----:B------:R-:W-:-:S04]  /*26b0*/  DEPBAR.LE SB0, 0x0 ;  /* 0x000080000000791a */ /* 0x000fc80000000000 */
[----:B------:R-:W-:Y:S06]  /*26c0*/  BAR.SYNC.DEFER_BLOCKING 0x0 ;  /* 0x0000000000007b1d */ /* 0x000fec0000010000 */
[----:B-1----:R-:W-:Y:S05]  /*26d0*/  EXIT ;  /* 0x000000000000794d */ /* 0x002fea0003800000 */
.L_x_48:
[----:B------:R-:W1:Y:S02]  /*26e0*/  SYNCS.PHASECHK.TRANS64.TRYWAIT P0, [UR32+0xa000], R2 ;  /* 0x00a00002ff0075a7 */ /* 0x000e640008000160 */
[----:B-1----:R-:W-:Y:S05]  /*26f0*/  @!P0 BRA `(.L_x_48) ;  /* 0xfffffffc00f88947 */ /* 0x002fea000383ffff */
[----:B------:R-:W-:Y:S05]  /*2700*/  BRA `(.L_x_50) ;  /* 0xfffffff400d87947 */ /* 0x000fea000383ffff */
.L_x_51:
[----:B------:R-:W-:-:S00]  /*2710*/  BRA `(.L_x_51) ;  /* 0xfffffffc00fc7947 */ /* 0x000fc0000383ffff */
[----:B------:R-:W-:-:S00]  /*2720*/  NOP ;  /* 0x0000000000007918 */ /* 0x000fc00000000000 */
        /* <DEDUP_REMOVED lines=13> */
.L_x_52:


//--------------------- .nv.shared.gluon_wgmma    --------------------------
	.section	.nv.shared.gluon_wgmma,"aw",@nobits
	.sectionflags	@""
	.align	16
	.zero		1024


//--------------------- .nv.shared.reserved.0     --------------------------
	.section	.nv.shared.reserved.0,"aw",@nobits
	.weak		__nv_reservedSMEM_offset_0_alias
	.size		__nv_reservedSMEM_offset_0_alias, 0, 0
	.other		__nv_reservedSMEM_offset_0_alias,@"STO_CUDA_RESERVED_SHARED STV_DEFAULT"
__nv_reservedSMEM_offset_0_alias:
	.zero		0


//--------------------- .nv.constant0.gluon_wgmma --------------------------
	.section	.nv.constant0.gluon_wgmma,"a",@progbits
	.sectionflags	@""
	.align	4
.nv.constant0.gluon_wgmma:
	.zero		608


//--------------------- SYMBOLS --------------------------

	.type		.nv.reservedSmem.offset0,@object
	.size		.nv.reservedSmem.offset0,0x4
